// auto-generated by cutlass_sweep.fmha — config: {"arch": "sm_90", "direction": "fwd", "dtype": "bf16", "head_dim": 128, "mask": "causal", "schedule": "pingpong", "tile_kv": 128, "tile_q": 128}
#include "cutlass/cutlass.h"
#include "cute/tensor.hpp"
#include "cutlass/device_kernel.h"
#include "cutlass/kernel_hardware_info.h"
#include "88_hopper_fmha/collective/fmha_fusion.hpp"
#include "88_hopper_fmha/kernel/fmha_kernel_builder.hpp"

using namespace cute;
using Element = cutlass::bfloat16_t;
using TileShape = Shape<_128, _128, _128>;
using StrideQ = cute::tuple<int, _1, cute::tuple<int, int>>;
using StrideK = cute::tuple<int, _1, cute::tuple<int, int>>;
using StrideV = cute::tuple<int, cute::_1, cute::tuple<int, int>>;

using Kernel = typename cutlass::fmha::kernel::FmhaBuilder<
    Element, float, float,
    TileShape, StrideQ, StrideK, StrideV,
    cutlass::fmha::collective::CausalFusion,
    cutlass::gemm::KernelTmaWarpSpecializedPingpong
  >::Kernel;

auto* _anchor = &cutlass::device_kernel<Kernel>;


// ===== COMPILED SASS (sm_90a) =====

	.target	sm_90a

	.elftype	@"ET_EXEC"


//--------------------- .note.nv.tkinfo           --------------------------
	.section	.note.nv.tkinfo,"",@"SHT_NOTE"
	.sectionflags	@"SHF_NOTE_NV_TKINFO"
	.tkinfo
        /*0018*/ 	.word	0x00000002
        /*0030*/ 	.string	""
        /*0030*/ 	.string	"ptxas"
        /*0030*/ 	.string	"Cuda compilation tools, release 13.0, V13.0.88"
        /*0030*/ 	.string	"Build cuda_13.0.r13.0/compiler.36424714_0"
        /*0030*/ 	.string	"-arch sm_90a -m 64 "



//--------------------- .note.nv.cuinfo           --------------------------
	.section	.note.nv.cuinfo,"",@"SHT_NOTE"
	.sectionflags	@"SHF_NOTE_NV_CUINFO"
        /*0018*/ 	.short	0x0002
        /*001a*/ 	.short	0x005a
        /*001c*/ 	.short	0x0082
	.zero		2


//--------------------- .nv.info                  --------------------------
	.section	.nv.info,"",@"SHT_CUDA_INFO"
	.align	4


	//----- nvinfo : EIATTR_REGCOUNT
	.align		4
        /*0000*/ 	.byte	0x04, 0x2f
        /*0002*/ 	.short	(.L_16 - .L_15)
	.align		4
.L_15:
        /*0004*/ 	.word	index@(_ZN7cutlass13device_kernelINS_4fmha6kernel28FmhaKernelTmaWarpSpecializedINS1_10collective30FmhaMainloopTmaWarpSpecializedINS_10bfloat16_tEffN4cute5tupleIJNS7_1CILi128EEESA_SA_EEENS8_IJiNS9_ILi1EEENS8_IJiiEEEEEESE_SE_NS4_12CausalFusionEJNS2_6OptionILNS2_3TagE0ENS9_ILb1EEEEENSG_ILSH_2ESI_EEEEENS4_15FmhaFwdEpilogueIS6_fNS8_IJNS9_ILi64EEESA_SA_EEEEENS2_23PersistentTileSchedulerEJSJ_SK_EEEEEvNT_6ParamsE)
        /*0008*/ 	.word	0x000000a8


	//----- nvinfo : EIATTR_FRAME_SIZE
	.align		4
.L_16:
        /*000c*/ 	.byte	0x04, 0x11
        /*000e*/ 	.short	(.L_18 - .L_17)
	.align		4
.L_17:
        /*0010*/ 	.word	index@($__internal_0_$__cuda_sm20_rcp_rn_f32_slowpath)
        /*0014*/ 	.word	0x00000000


	//----- nvinfo : EIATTR_FRAME_SIZE
	.align		4
.L_18:
        /*0018*/ 	.byte	0x04, 0x11
        /*001a*/ 	.short	(.L_20 - .L_19)
	.align		4
.L_19:
        /*001c*/ 	.word	index@(_ZN7cutlass13device_kernelINS_4fmha6kernel28FmhaKernelTmaWarpSpecializedINS1_10collective30FmhaMainloopTmaWarpSpecializedINS_10bfloat16_tEffN4cute5tupleIJNS7_1CILi128EEESA_SA_EEENS8_IJiNS9_ILi1EEENS8_IJiiEEEEEESE_SE_NS4_12CausalFusionEJNS2_6OptionILNS2_3TagE0ENS9_ILb1EEEEENSG_ILSH_2ESI_EEEEENS4_15FmhaFwdEpilogueIS6_fNS8_IJNS9_ILi64EEESA_SA_EEEEENS2_23PersistentTileSchedulerEJSJ_SK_EEEEEvNT_6ParamsE)
        /*0020*/ 	.word	0x00000000


	//----- nvinfo : EIATTR_MIN_STACK_SIZE
	.align		4
.L_20:
        /*0024*/ 	.byte	0x04, 0x12
        /*0026*/ 	.short	(.L_22 - .L_21)
	.align		4
.L_21:
        /*0028*/ 	.word	index@(_ZN7cutlass13device_kernelINS_4fmha6kernel28FmhaKernelTmaWarpSpecializedINS1_10collective30FmhaMainloopTmaWarpSpecializedINS_10bfloat16_tEffN4cute5tupleIJNS7_1CILi128EEESA_SA_EEENS8_IJiNS9_ILi1EEENS8_IJiiEEEEEESE_SE_NS4_12CausalFusionEJNS2_6OptionILNS2_3TagE0ENS9_ILb1EEEEENSG_ILSH_2ESI_EEEEENS4_15FmhaFwdEpilogueIS6_fNS8_IJNS9_ILi64EEESA_SA_EEEEENS2_23PersistentTileSchedulerEJSJ_SK_EEEEEvNT_6ParamsE)
        /*002c*/ 	.word	0x00000000
.L_22:


//--------------------- .nv.compat                --------------------------
	.section	.nv.compat,"",@"SHT_CUDA_COMPAT_INFO"
	.align	4
        /*0000*/ 	.byte	0x02, 0x09, 0x01, 0x00, 0x02, 0x02, 0x04, 0x00, 0x02, 0x05, 0x05, 0x00, 0x03, 0x07, 0x01, 0x01
        /*0010*/ 	.byte	0x02, 0x03, 0x01, 0x00, 0x02, 0x06, 0x01, 0x00, 0x04, 0x0b, 0x08, 0x00, 0x00, 0x00, 0x00, 0x00
        /*0020*/ 	.byte	0x00, 0x00, 0x00, 0x00


//--------------------- .nv.info._ZN7cutlass13device_kernelINS_4fmha6kernel28FmhaKernelTmaWarpSpecializedINS1_10collective30FmhaMainloopTmaWarpSpecializedINS_10bfloat16_tEffN4cute5tupleIJNS7_1CILi128EEESA_SA_EEENS8_IJiNS9_ILi1EEENS8_IJiiEEEEEESE_SE_NS4_12CausalFusionEJNS2_6OptionILNS2_3TagE0ENS9_ILb1EEEEENSG_ILSH_2ESI_EEEEENS4_15FmhaFwdEpilogueIS6_fNS8_IJNS9_ILi64EEESA_SA_EEEEENS2_23PersistentTileSchedulerEJSJ_SK_EEEEEvNT_6ParamsE --------------------------
	.section	.nv.info._ZN7cutlass13device_kernelINS_4fmha6kernel28FmhaKernelTmaWarpSpecializedINS1_10collective30FmhaMainloopTmaWarpSpecializedINS_10bfloat16_tEffN4cute5tupleIJNS7_1CILi128EEESA_SA_EEENS8_IJiNS9_ILi1EEENS8_IJiiEEEEEESE_SE_NS4_12CausalFusionEJNS2_6OptionILNS2_3TagE0ENS9_ILb1EEEEENSG_ILSH_2ESI_EEEEENS4_15FmhaFwdEpilogueIS6_fNS8_IJNS9_ILi64EEESA_SA_EEEEENS2_23PersistentTileSchedulerEJSJ_SK_EEEEEvNT_6ParamsE,"",@"SHT_CUDA_INFO"
	.sectionflags	@""
	.align	4


	//----- nvinfo : EIATTR_CUDA_API_VERSION
	.align		4
        /*0000*/ 	.byte	0x04, 0x37
        /*0002*/ 	.short	(.L_24 - .L_23)
.L_23:
        /*0004*/ 	.word	0x00000082


	//----- nvinfo : EIATTR_KPARAM_INFO
	.align		4
.L_24:
        /*0008*/ 	.byte	0x04, 0x17
        /*000a*/ 	.short	(.L_26 - .L_25)
.L_25:
        /*000c*/ 	.word	0x00000000
        /*0010*/ 	.short	0x0000
        /*0012*/ 	.short	0x0070
        /*0014*/ 	.byte	0x00, 0xf0, 0x01, 0x20


	//----- nvinfo : EIATTR_SPARSE_MMA_MASK
	.align		4
.L_26:
        /*0018*/ 	.byte	0x03, 0x50
        /*001a*/ 	.short	0x0000


	//----- nvinfo : EIATTR_MAXREG_COUNT
	.align		4
        /*001c*/ 	.byte	0x03, 0x1b
        /*001e*/ 	.short	0x00a8


	//----- nvinfo : EIATTR_NUM_BARRIERS
	.align		4
        /*0020*/ 	.byte	0x02, 0x4c
        /*0022*/ 	.byte	0x02
	.zero		1


	//----- nvinfo : EIATTR_EXTERNS
	.align		4
        /*0024*/ 	.byte	0x04, 0x0f
        /*0026*/ 	.short	(.L_28 - .L_27)


	//   ....[0]....
	.align		4
.L_27:
        /*0028*/ 	.word	index@(__assertfail)


	//----- nvinfo : EIATTR_MERCURY_ISA_VERSION
	.align		4
.L_28:
        /*002c*/ 	.byte	0x03, 0x5f
        /*002e*/ 	.short	0x0101


	//----- nvinfo : EIATTR_INT_WARP_WIDE_INSTR_OFFSETS
	.align		4
        /*0030*/ 	.byte	0x04, 0x31
        /*0032*/ 	.short	(.L_30 - .L_29)


	//   ....[0]....
.L_29:
        /*0034*/ 	.word	0x00000760


	//   ....[1]....
        /*0038*/ 	.word	0x00000770


	//   ....[2]....
        /*003c*/ 	.word	0x00000780


	//   ....[3]....
        /*0040*/ 	.word	0x00000790


	//   ....[4]....
        /*0044*/ 	.word	0x00000800


	//   ....[5]....
        /*0048*/ 	.word	0x000009e0


	//   ....[6]....
        /*004c*/ 	.word	0x00000a90


	//----- nvinfo : EIATTR_COOP_GROUP_MASK_REGIDS
	.align		4
.L_30:
        /*0050*/ 	.byte	0x04, 0x29
        /*0052*/ 	.short	(.L_32 - .L_31)


	//   ....[0]....
.L_31:
        /*0054*/ 	.word	0xffffffff


	//   ....[1]....
        /*0058*/ 	.word	0xffffffff


	//   ....[2]....
        /*005c*/ 	.word	0xffffffff


	//   ....[3]....
        /*0060*/ 	.word	0xffffffff


	//   ....[4]....
        /*0064*/ 	.word	0xffffffff


	//   ....[5]....
        /*0068*/ 	.word	0xffffffff


	//   ....[6]....
        /*006c*/ 	.word	0xffffffff


	//   ....[7]....
        /*0070*/ 	.word	0xffffffff


	//   ....[8]....
        /*0074*/ 	.word	0xffffffff


	//   ....[9]....
        /*0078*/ 	.word	0xffffffff


	//   ....[10]....
        /*007c*/ 	.word	0xffffffff


	//   ....[11]....
        /*0080*/ 	.word	0xffffffff


	//   ....[12]....
        /*0084*/ 	.word	0xffffffff


	//   ....[13]....
        /*0088*/ 	.word	0xffffffff


	//   ....[14]....
        /*008c*/ 	.word	0xffffffff


	//   ....[15]....
        /*0090*/ 	.word	0xffffffff


	//   ....[16]....
        /*0094*/ 	.word	0xffffffff


	//   ....[17]....
        /*0098*/ 	.word	0xffffffff


	//   ....[18]....
        /*009c*/ 	.word	0xffffffff


	//   ....[19]....
        /*00a0*/ 	.word	0xffffffff


	//   ....[20]....
        /*00a4*/ 	.word	0xffffffff


	//   ....[21]....
        /*00a8*/ 	.word	0xffffffff


	//----- nvinfo : EIATTR_COOP_GROUP_INSTR_OFFSETS
	.align		4
.L_32:
        /*00ac*/ 	.byte	0x04, 0x28
        /*00ae*/ 	.short	(.L_34 - .L_33)


	//   ....[0]....
.L_33:
        /*00b0*/ 	.word	0x00000070


	//   ....[1]....
        /*00b4*/ 	.word	0x000000a0


	//   ....[2]....
        /*00b8*/ 	.word	0x000001d0


	//   ....[3]....
        /*00bc*/ 	.word	0x000003e0


	//   ....[4]....
        /*00c0*/ 	.word	0x000005a0


	//   ....[5]....
        /*00c4*/ 	.word	0x00000700


	//   ....[6]....
        /*00c8*/ 	.word	0x000022a0


	//   ....[7]....
        /*00cc*/ 	.word	0x000022e0


	//   ....[8]....
        /*00d0*/ 	.word	0x00002b70


	//   ....[9]....
        /*00d4*/ 	.word	0x00002c90


	//   ....[10]....
        /*00d8*/ 	.word	0x00004a00


	//   ....[11]....
        /*00dc*/ 	.word	0x00004a30


	//   ....[12]....
        /*00e0*/ 	.word	0x00005370


	//   ....[13]....
        /*00e4*/ 	.word	0x000054a0


	//   ....[14]....
        /*00e8*/ 	.word	0x00007c50


	//   ....[15]....
        /*00ec*/ 	.word	0x00007d50


	//   ....[16]....
        /*00f0*/ 	.word	0x00008920


	//   ....[17]....
        /*00f4*/ 	.word	0x00008a50


	//   ....[18]....
        /*00f8*/ 	.word	0x0000a830


	//   ....[19]....
        /*00fc*/ 	.word	0x0000a870


	//   ....[20]....
        /*0100*/ 	.word	0x0000a8c0


	//   ....[21]....
        /*0104*/ 	.word	0x0000a8d0


	//----- nvinfo : EIATTR_REG_RECONFIG
	.align		4
.L_34:
        /*0108*/ 	.byte	0x01, 0x54
	.zero		2


	//----- nvinfo : EIATTR_SYSCALL_OFFSETS
	.align		4
        /*010c*/ 	.byte	0x04, 0x46
        /*010e*/ 	.short	(.L_36 - .L_35)


	//   ....[0]....
.L_35:
        /*0110*/ 	.word	0x0000b500


	//   ....[1]....
        /*0114*/ 	.word	0x0000b660


	//----- nvinfo : EIATTR_MBARRIER_INSTR_OFFSETS
	.align		4
.L_36:
        /*0118*/ 	.byte	0x04, 0x39
        /*011a*/ 	.short	(.L_38 - .L_37)


	//   ....[0]....
.L_37:
        /*011c*/ 	.word	0x00000390
        /*0120*/ 	.word	0x000000ff
        /*0124*/ 	.word	0x00034450
        /*0128*/ 	.short	0x0100
        /*012a*/ 	.byte	0x08
	.zero		1


	//   ....[1]....
        /*012c*/ 	.word	0x000003a0
        /*0130*/ 	.word	0x000000ff
        /*0134*/ 	.word	0x00034460
        /*0138*/ 	.short	0x0100
        /*013a*/ 	.byte	0x08
	.zero		1


	//   ....[2]....
        /*013c*/ 	.word	0x000003b0
        /*0140*/ 	.word	0x000000ff
        /*0144*/ 	.word	0x00034458
        /*0148*/ 	.short	0x0100
        /*014a*/ 	.byte	0x08
	.zero		1


	//   ....[3]....
        /*014c*/ 	.word	0x000003c0
        /*0150*/ 	.word	0x000000ff
        /*0154*/ 	.word	0x00034468
        /*0158*/ 	.short	0x0100
        /*015a*/ 	.byte	0x08
	.zero		1


	//   ....[4]....
        /*015c*/ 	.word	0x000004f0
        /*0160*/ 	.word	0x000000ff
        /*0164*/ 	.word	0x00034400
        /*0168*/ 	.short	0x0100
        /*016a*/ 	.byte	0x08
	.zero		1


	//   ....[5]....
        /*016c*/ 	.word	0x00000500
        /*0170*/ 	.word	0x000000ff
        /*0174*/ 	.word	0x00034428
        /*0178*/ 	.short	0x0100
        /*017a*/ 	.byte	0x08
	.zero		1


	//   ....[6]....
        /*017c*/ 	.word	0x00000510
        /*0180*/ 	.word	0x000000ff
        /*0184*/ 	.word	0x00034408
        /*0188*/ 	.short	0x0100
        /*018a*/ 	.byte	0x08
	.zero		1


	//   ....[7]....
        /*018c*/ 	.word	0x00000520
        /*0190*/ 	.word	0x000000ff
        /*0194*/ 	.word	0x00034430
        /*0198*/ 	.short	0x0100
        /*019a*/ 	.byte	0x08
	.zero		1


	//   ....[8]....
        /*019c*/ 	.word	0x00000530
        /*01a0*/ 	.word	0x000000ff
        /*01a4*/ 	.word	0x00034410
        /*01a8*/ 	.short	0x0100
        /*01aa*/ 	.byte	0x08
	.zero		1


	//   ....[9]....
        /*01ac*/ 	.word	0x00000540
        /*01b0*/ 	.word	0x000000ff
        /*01b4*/ 	.word	0x00034438
        /*01b8*/ 	.short	0x0100
        /*01ba*/ 	.byte	0x08
	.zero		1


	//   ....[10]....
        /*01bc*/ 	.word	0x00000550
        /*01c0*/ 	.word	0x000000ff
        /*01c4*/ 	.word	0x00034418
        /*01c8*/ 	.short	0x0100
        /*01ca*/ 	.byte	0x08
	.zero		1


	//   ....[11]....
        /*01cc*/ 	.word	0x00000560
        /*01d0*/ 	.word	0x000000ff
        /*01d4*/ 	.word	0x00034440
        /*01d8*/ 	.short	0x0100
        /*01da*/ 	.byte	0x08
	.zero		1


	//   ....[12]....
        /*01dc*/ 	.word	0x00000570
        /*01e0*/ 	.word	0x000000ff
        /*01e4*/ 	.word	0x00034420
        /*01e8*/ 	.short	0x0100
        /*01ea*/ 	.byte	0x08
	.zero		1


	//   ....[13]....
        /*01ec*/ 	.word	0x00000580
        /*01f0*/ 	.word	0x000000ff
        /*01f4*/ 	.word	0x00034448
        /*01f8*/ 	.short	0x0100
        /*01fa*/ 	.byte	0x08
	.zero		1


	//   ....[14]....
        /*01fc*/ 	.word	0x000006b0
        /*0200*/ 	.word	0x000000ff
        /*0204*/ 	.word	0x00034470
        /*0208*/ 	.short	0x0100
        /*020a*/ 	.byte	0x08
	.zero		1


	//   ....[15]....
        /*020c*/ 	.word	0x000006c0
        /*0210*/ 	.word	0x000000ff
        /*0214*/ 	.word	0x00034480
        /*0218*/ 	.short	0x0100
        /*021a*/ 	.byte	0x08
	.zero		1


	//   ....[16]....
        /*021c*/ 	.word	0x000006d0
        /*0220*/ 	.word	0x000000ff
        /*0224*/ 	.word	0x00034478
        /*0228*/ 	.short	0x0100
        /*022a*/ 	.byte	0x08
	.zero		1


	//   ....[17]....
        /*022c*/ 	.word	0x000006e0
        /*0230*/ 	.word	0x000000ff
        /*0234*/ 	.word	0x00034488
        /*0238*/ 	.short	0x0100
        /*023a*/ 	.byte	0x08
	.zero		1


	//   ....[18]....
        /*023c*/ 	.word	0x00000820
        /*0240*/ 	.word	0x000000ff
        /*0244*/ 	.word	0x00034490
        /*0248*/ 	.short	0x0100
        /*024a*/ 	.byte	0x06
	.zero		1


	//   ....[19]....
        /*024c*/ 	.word	0x00000830
        /*0250*/ 	.word	0x000000ff
        /*0254*/ 	.word	0x00034498
        /*0258*/ 	.short	0x0100
        /*025a*/ 	.byte	0x06
	.zero		1


	//   ....[20]....
        /*025c*/ 	.word	0x00000840
        /*0260*/ 	.word	0x000000ff
        /*0264*/ 	.word	0x000344a0
        /*0268*/ 	.short	0x0100
        /*026a*/ 	.byte	0x06
	.zero		1


	//   ....[21]....
        /*026c*/ 	.word	0x00000850
        /*0270*/ 	.word	0x000000ff
        /*0274*/ 	.word	0x000344a8
        /*0278*/ 	.short	0x0100
        /*027a*/ 	.byte	0x06
	.zero		1


	//   ....[22]....
        /*027c*/ 	.word	0x00000950
        /*0280*/ 	.word	0x000000ff
        /*0284*/ 	.word	0x000344c0
        /*0288*/ 	.short	0x0100
        /*028a*/ 	.byte	0x08
	.zero		1


	//   ....[23]....
        /*028c*/ 	.word	0x00000960
        /*0290*/ 	.word	0x000000ff
        /*0294*/ 	.word	0x000344e0
        /*0298*/ 	.short	0x0100
        /*029a*/ 	.byte	0x08
	.zero		1


	//   ....[24]....
        /*029c*/ 	.word	0x00000970
        /*02a0*/ 	.word	0x000000ff
        /*02a4*/ 	.word	0x000344c8
        /*02a8*/ 	.short	0x0100
        /*02aa*/ 	.byte	0x08
	.zero		1


	//   ....[25]....
        /*02ac*/ 	.word	0x00000980
        /*02b0*/ 	.word	0x000000ff
        /*02b4*/ 	.word	0x000344e8
        /*02b8*/ 	.short	0x0100
        /*02ba*/ 	.byte	0x08
	.zero		1


	//   ....[26]....
        /*02bc*/ 	.word	0x00000990
        /*02c0*/ 	.word	0x000000ff
        /*02c4*/ 	.word	0x000344d0
        /*02c8*/ 	.short	0x0100
        /*02ca*/ 	.byte	0x08
	.zero		1


	//   ....[27]....
        /*02cc*/ 	.word	0x000009a0
        /*02d0*/ 	.word	0x000000ff
        /*02d4*/ 	.word	0x000344f0
        /*02d8*/ 	.short	0x0100
        /*02da*/ 	.byte	0x08
	.zero		1


	//   ....[28]....
        /*02dc*/ 	.word	0x000009b0
        /*02e0*/ 	.word	0x000000ff
        /*02e4*/ 	.word	0x000344d8
        /*02e8*/ 	.short	0x0100
        /*02ea*/ 	.byte	0x08
	.zero		1


	//   ....[29]....
        /*02ec*/ 	.word	0x000009c0
        /*02f0*/ 	.word	0x000000ff
        /*02f4*/ 	.word	0x000344f8
        /*02f8*/ 	.short	0x0100
        /*02fa*/ 	.byte	0x08
	.zero		1


	//   ....[30]....
        /*02fc*/ 	.word	0x00000ac0
        /*0300*/ 	.word	0x000000ff
        /*0304*/ 	.word	0x000344b0
        /*0308*/ 	.short	0x0100
        /*030a*/ 	.byte	0x06
	.zero		1


	//   ....[31]....
        /*030c*/ 	.word	0x00001370
        /*0310*/ 	.word	0x000000ff
        /*0314*/ 	.word	0x00034450
        /*0318*/ 	.short	0x010a
        /*031a*/ 	.byte	0x04
	.zero		1


	//   ....[32]....
        /*031c*/ 	.word	0x00001420
        /*0320*/ 	.word	0x000000ff
        /*0324*/ 	.word	0x00034400
        /*0328*/ 	.short	0x010a
        /*032a*/ 	.byte	0x33
	.zero		1


	//   ....[33]....
        /*032c*/ 	.word	0x00001440
        /*0330*/ 	.word	0x000000ff
        /*0334*/ 	.word	0xfffffff8
        /*0338*/ 	.short	0x010a
        /*033a*/ 	.byte	0x30
	.zero		1


	//   ....[34]....
        /*033c*/ 	.word	0x00003e10
        /*0340*/ 	.word	0x00000000
        /*0344*/ 	.word	0x00000000
        /*0348*/ 	.short	0x0101
        /*034a*/ 	.byte	0x32
	.zero		1


	//   ....[35]....
        /*034c*/ 	.word	0x00004050
        /*0350*/ 	.word	0x000000ff
        /*0354*/ 	.word	0x00034400
        /*0358*/ 	.short	0x010a
        /*035a*/ 	.byte	0x06
	.zero		1


	//   ....[36]....
        /*035c*/ 	.word	0x00004370
        /*0360*/ 	.word	0x000000ff
        /*0364*/ 	.word	0x00000000
        /*0368*/ 	.short	0x0101
        /*036a*/ 	.byte	0x33
	.zero		1


	//   ....[37]....
        /*036c*/ 	.word	0x000044a0
        /*0370*/ 	.word	0x000000ff
        /*0374*/ 	.word	0x00034400
        /*0378*/ 	.short	0x010a
        /*037a*/ 	.byte	0x06
	.zero		1


	//   ....[38]....
        /*037c*/ 	.word	0x000065e0
        /*0380*/ 	.word	0x000000ff
        /*0384*/ 	.word	0x00034400
        /*0388*/ 	.short	0x010a
        /*038a*/ 	.byte	0x06
	.zero		1


	//   ....[39]....
        /*038c*/ 	.word	0x00006ba0
        /*0390*/ 	.word	0x000000ff
        /*0394*/ 	.word	0x00034400
        /*0398*/ 	.short	0x010a
        /*039a*/ 	.byte	0x06
	.zero		1


	//   ....[40]....
        /*039c*/ 	.word	0x00006eb0
        /*03a0*/ 	.word	0x000000ff
        /*03a4*/ 	.word	0x00000000
        /*03a8*/ 	.short	0x0101
        /*03aa*/ 	.byte	0x06
	.zero		1


	//   ....[41]....
        /*03ac*/ 	.word	0x00006f60
        /*03b0*/ 	.word	0x000000ff
        /*03b4*/ 	.word	0x00000000
        /*03b8*/ 	.short	0x0101
        /*03ba*/ 	.byte	0x06
	.zero		1


	//   ....[42]....
        /*03bc*/ 	.word	0x00007100
        /*03c0*/ 	.word	0x000000ff
        /*03c4*/ 	.word	0x00034400
        /*03c8*/ 	.short	0x010a
        /*03ca*/ 	.byte	0x06
	.zero		1


	//   ....[43]....
        /*03cc*/ 	.word	0x00009c20
        /*03d0*/ 	.word	0x000000ff
        /*03d4*/ 	.word	0x00034400
        /*03d8*/ 	.short	0x010a
        /*03da*/ 	.byte	0x06
	.zero		1


	//   ....[44]....
        /*03dc*/ 	.word	0x0000a210
        /*03e0*/ 	.word	0x000000ff
        /*03e4*/ 	.word	0x00034400
        /*03e8*/ 	.short	0x010a
        /*03ea*/ 	.byte	0x06
	.zero		1


	//   ....[45]....
        /*03ec*/ 	.word	0x0000a520
        /*03f0*/ 	.word	0x000000ff
        /*03f4*/ 	.word	0x00000000
        /*03f8*/ 	.short	0x0101
        /*03fa*/ 	.byte	0x06
	.zero		1


	//   ....[46]....
        /*03fc*/ 	.word	0x0000a5d0
        /*0400*/ 	.word	0x000000ff
        /*0404*/ 	.word	0x00000000
        /*0408*/ 	.short	0x0101
        /*040a*/ 	.byte	0x06
	.zero		1


	//   ....[47]....
        /*040c*/ 	.word	0x0000a780
        /*0410*/ 	.word	0x000000ff
        /*0414*/ 	.word	0x00000000
        /*0418*/ 	.short	0x0101
        /*041a*/ 	.byte	0x04
	.zero		1


	//   ....[48]....
        /*041c*/ 	.word	0x0000a800
        /*0420*/ 	.word	0x000000ff
        /*0424*/ 	.word	0x00000000
        /*0428*/ 	.short	0x0101
        /*042a*/ 	.byte	0x32
	.zero		1


	//   ....[49]....
        /*042c*/ 	.word	0x0000ae80
        /*0430*/ 	.word	0x000000ff
        /*0434*/ 	.word	0x00000008
        /*0438*/ 	.short	0x010a
        /*043a*/ 	.byte	0x30
	.zero		1


	//   ....[50]....
        /*043c*/ 	.word	0x0000c560
        /*0440*/ 	.word	0x00000000
        /*0444*/ 	.word	0x00034490
        /*0448*/ 	.short	0x0101
        /*044a*/ 	.byte	0x29
	.zero		1


	//   ....[51]....
        /*044c*/ 	.word	0x0000c920
        /*0450*/ 	.word	0x00000007
        /*0454*/ 	.word	0x00034460
        /*0458*/ 	.short	0x010a
        /*045a*/ 	.byte	0x3f
	.zero		1


	//   ....[52]....
        /*045c*/ 	.word	0x0000cbf0
        /*0460*/ 	.word	0x00000007
        /*0464*/ 	.word	0x000344b0
        /*0468*/ 	.short	0x0101
        /*046a*/ 	.byte	0x3f
	.zero		1


	//   ....[53]....
        /*046c*/ 	.word	0x0000cc00
        /*0470*/ 	.word	0x00000007
        /*0474*/ 	.word	0x000344b0
        /*0478*/ 	.short	0x010a
        /*047a*/ 	.byte	0x3f
	.zero		1


	//   ....[54]....
        /*047c*/ 	.word	0x0000cca0
        /*0480*/ 	.word	0x00000004
        /*0484*/ 	.word	0x00034460
        /*0488*/ 	.short	0x010a
        /*048a*/ 	.byte	0x3f
	.zero		1


	//   ....[55]....
        /*048c*/ 	.word	0x0000d310
        /*0490*/ 	.word	0x00000008
        /*0494*/ 	.word	0x00034428
        /*0498*/ 	.short	0x010a
        /*049a*/ 	.byte	0x3f
	.zero		1


	//   ....[56]....
        /*049c*/ 	.word	0x0000d5e0
        /*04a0*/ 	.word	0x00000005
        /*04a4*/ 	.word	0x000344b0
        /*04a8*/ 	.short	0x0101
        /*04aa*/ 	.byte	0x3f
	.zero		1


	//   ....[57]....
        /*04ac*/ 	.word	0x0000d5f0
        /*04b0*/ 	.word	0x00000005
        /*04b4*/ 	.word	0x000344b0
        /*04b8*/ 	.short	0x010a
        /*04ba*/ 	.byte	0x3f
	.zero		1


	//   ....[58]....
        /*04bc*/ 	.word	0x0000d6a0
        /*04c0*/ 	.word	0x00000007
        /*04c4*/ 	.word	0x00034428
        /*04c8*/ 	.short	0x010a
        /*04ca*/ 	.byte	0x3f
	.zero		1


	//   ....[59]....
        /*04cc*/ 	.word	0x0000d9c0
        /*04d0*/ 	.word	0x00000007
        /*04d4*/ 	.word	0x00034428
        /*04d8*/ 	.short	0x010a
        /*04da*/ 	.byte	0x3f
	.zero		1


	//   ....[60]....
        /*04dc*/ 	.word	0x0000dca0
        /*04e0*/ 	.word	0x00000007
        /*04e4*/ 	.word	0x00034428
        /*04e8*/ 	.short	0x010a
        /*04ea*/ 	.byte	0x3f
	.zero		1


	//   ....[61]....
        /*04ec*/ 	.word	0x0000dfd0
        /*04f0*/ 	.word	0x00000003
        /*04f4*/ 	.word	0x00034450
        /*04f8*/ 	.short	0x010a
        /*04fa*/ 	.byte	0x3f
	.zero		1


	//   ....[62]....
        /*04fc*/ 	.word	0x0000e030
        /*0500*/ 	.word	0x00000005
        /*0504*/ 	.word	0x00034400
        /*0508*/ 	.short	0x010a
        /*050a*/ 	.byte	0x3f
	.zero		1


	//   ....[63]....
        /*050c*/ 	.word	0x0000e090
        /*0510*/ 	.word	0x00000000
        /*0514*/ 	.word	0xfffffff8
        /*0518*/ 	.short	0x010a
        /*051a*/ 	.byte	0x3f
	.zero		1


	//   ....[64]....
        /*051c*/ 	.word	0x0000e0f0
        /*0520*/ 	.word	0x00000009
        /*0524*/ 	.word	0x00034400
        /*0528*/ 	.short	0x010a
        /*052a*/ 	.byte	0x3f
	.zero		1


	//   ....[65]....
        /*052c*/ 	.word	0x0000e150
        /*0530*/ 	.word	0x00000006
        /*0534*/ 	.word	0x00034400
        /*0538*/ 	.short	0x010a
        /*053a*/ 	.byte	0x3f
	.zero		1


	//   ....[66]....
        /*053c*/ 	.word	0x0000e1b0
        /*0540*/ 	.word	0x00000008
        /*0544*/ 	.word	0x00034400
        /*0548*/ 	.short	0x010a
        /*054a*/ 	.byte	0x3f
	.zero		1


	//   ....[67]....
        /*054c*/ 	.word	0x0000e210
        /*0550*/ 	.word	0x00000006
        /*0554*/ 	.word	0x00034400
        /*0558*/ 	.short	0x010a
        /*055a*/ 	.byte	0x3f
	.zero		1


	//   ....[68]....
        /*055c*/ 	.word	0x0000e270
        /*0560*/ 	.word	0x00000008
        /*0564*/ 	.word	0x00034400
        /*0568*/ 	.short	0x010a
        /*056a*/ 	.byte	0x3f
	.zero		1


	//   ....[69]....
        /*056c*/ 	.word	0x0000e2d0
        /*0570*/ 	.word	0x00000003
        /*0574*/ 	.word	0x00000008
        /*0578*/ 	.short	0x010a
        /*057a*/ 	.byte	0x3f
	.zero		1


	//   ....[70]....
        /*057c*/ 	.word	0x0000e3a0
        /*0580*/ 	.word	0x00000007
        /*0584*/ 	.word	0x00034460
        /*0588*/ 	.short	0x010a
        /*058a*/ 	.byte	0x3f
	.zero		1


	//   ....[71]....
        /*058c*/ 	.word	0x0000e3f0
        /*0590*/ 	.word	0x00000007
        /*0594*/ 	.word	0x000344b0
        /*0598*/ 	.short	0x010a
        /*059a*/ 	.byte	0x3f
	.zero		1


	//   ....[72]....
        /*059c*/ 	.word	0x0000e440
        /*05a0*/ 	.word	0x00000004
        /*05a4*/ 	.word	0x00034460
        /*05a8*/ 	.short	0x010a
        /*05aa*/ 	.byte	0x3f
	.zero		1


	//   ....[73]....
        /*05ac*/ 	.word	0x0000e510
        /*05b0*/ 	.word	0x00000008
        /*05b4*/ 	.word	0x00034428
        /*05b8*/ 	.short	0x010a
        /*05ba*/ 	.byte	0x3f
	.zero		1


	//   ....[74]....
        /*05bc*/ 	.word	0x0000e560
        /*05c0*/ 	.word	0x00000005
        /*05c4*/ 	.word	0x000344b0
        /*05c8*/ 	.short	0x010a
        /*05ca*/ 	.byte	0x3f
	.zero		1


	//   ....[75]....
        /*05cc*/ 	.word	0x0000e5b0
        /*05d0*/ 	.word	0x00000007
        /*05d4*/ 	.word	0x00034428
        /*05d8*/ 	.short	0x010a
        /*05da*/ 	.byte	0x3f
	.zero		1


	//   ....[76]....
        /*05dc*/ 	.word	0x0000e600
        /*05e0*/ 	.word	0x00000007
        /*05e4*/ 	.word	0x00034428
        /*05e8*/ 	.short	0x010a
        /*05ea*/ 	.byte	0x3f
	.zero		1


	//   ....[77]....
        /*05ec*/ 	.word	0x0000e650
        /*05f0*/ 	.word	0x00000007
        /*05f4*/ 	.word	0x00034428
        /*05f8*/ 	.short	0x010a
        /*05fa*/ 	.byte	0x3f
	.zero		1


	//----- nvinfo : EIATTR_NUM_MBARRIERS
	.align		4
.L_38:
        /*05fc*/ 	.byte	0x03, 0x38
        /*05fe*/ 	.short	0x001f


	//----- nvinfo : EIATTR_EXIT_INSTR_OFFSETS
	.align		4
        /*0600*/ 	.byte	0x04, 0x1c
        /*0602*/ 	.short	(.L_40 - .L_39)


	//   ....[0]....
.L_39:
        /*0604*/ 	.word	0x00000b20


	//   ....[1]....
        /*0608*/ 	.word	0x00000b90


	//   ....[2]....
        /*060c*/ 	.word	0x0000c590


	//   ....[3]....
        /*0610*/ 	.word	0x0000c5f0


	//   ....[4]....
        /*0614*/ 	.word	0x0000c620


	//   ....[5]....
        /*0618*/ 	.word	0x0000cf60


	//   ....[6]....
        /*061c*/ 	.word	0x0000cf90


	//   ....[7]....
        /*0620*/ 	.word	0x0000dfb0


	//----- nvinfo : EIATTR_MAX_THREADS
	.align		4
.L_40:
        /*0624*/ 	.byte	0x04, 0x05
        /*0626*/ 	.short	(.L_42 - .L_41)
.L_41:
        /*0628*/ 	.word	0x00000180
        /*062c*/ 	.word	0x00000001
        /*0630*/ 	.word	0x00000001


	//----- nvinfo : EIATTR_CRS_STACK_SIZE
	.align		4
.L_42:
        /*0634*/ 	.byte	0x04, 0x1e
        /*0636*/ 	.short	(.L_44 - .L_43)
.L_43:
        /*0638*/ 	.word	0x00000000


	//----- nvinfo : EIATTR_CBANK_PARAM_SIZE
	.align		4
.L_44:
        /*063c*/ 	.byte	0x03, 0x19
        /*063e*/ 	.short	0x0870


	//----- nvinfo : EIATTR_PARAM_CBANK
	.align		4
        /*0640*/ 	.byte	0x04, 0x0a
        /*0642*/ 	.short	(.L_46 - .L_45)
	.align		4
.L_45:
        /*0644*/ 	.word	index@(.nv.constant0._ZN7cutlass13device_kernelINS_4fmha6kernel28FmhaKernelTmaWarpSpecializedINS1_10collective30FmhaMainloopTmaWarpSpecializedINS_10bfloat16_tEffN4cute5tupleIJNS7_1CILi128EEESA_SA_EEENS8_IJiNS9_ILi1EEENS8_IJiiEEEEEESE_SE_NS4_12CausalFusionEJNS2_6OptionILNS2_3TagE0ENS9_ILb1EEEEENSG_ILSH_2ESI_EEEEENS4_15FmhaFwdEpilogueIS6_fNS8_IJNS9_ILi64EEESA_SA_EEEEENS2_23PersistentTileSchedulerEJSJ_SK_EEEEEvNT_6ParamsE)
        /*0648*/ 	.short	0x0210
        /*064a*/ 	.short	0x0870


	//----- nvinfo : EIATTR_SW_WAR
	.align		4
.L_46:
        /*064c*/ 	.byte	0x04, 0x36
        /*064e*/ 	.short	(.L_48 - .L_47)
.L_47:
        /*0650*/ 	.word	0x00000008
.L_48:


//--------------------- .nv.callgraph             --------------------------
	.section	.nv.callgraph,"",@"SHT_CUDA_CALLGRAPH"
	.align	4
	.sectionentsize	8
	.align		4
        /*0000*/ 	.word	0x00000000
	.align		4
        /*0004*/ 	.word	0xffffffff
	.align		4
        /*0008*/ 	.word	index@(_ZN7cutlass13device_kernelINS_4fmha6kernel28FmhaKernelTmaWarpSpecializedINS1_10collective30FmhaMainloopTmaWarpSpecializedINS_10bfloat16_tEffN4cute5tupleIJNS7_1CILi128EEESA_SA_EEENS8_IJiNS9_ILi1EEENS8_IJiiEEEEEESE_SE_NS4_12CausalFusionEJNS2_6OptionILNS2_3TagE0ENS9_ILb1EEEEENSG_ILSH_2ESI_EEEEENS4_15FmhaFwdEpilogueIS6_fNS8_IJNS9_ILi64EEESA_SA_EEEEENS2_23PersistentTileSchedulerEJSJ_SK_EEEEEvNT_6ParamsE)
	.align		4
        /*000c*/ 	.word	index@(__assertfail)
	.align		4
        /*0010*/ 	.word	0x00000000
	.align		4
        /*0014*/ 	.word	0xfffffffe
	.align		4
        /*0018*/ 	.word	0x00000000
	.align		4
        /*001c*/ 	.word	0xfffffffd
	.align		4
        /*0020*/ 	.word	0x00000000
	.align		4
        /*0024*/ 	.word	0xfffffffc


//--------------------- .nv.constant4             --------------------------
	.section	.nv.constant4,"a",@progbits
	.align	8
	.align		8
.nv.constant4:
        /*0000*/ 	.dword	__assertfail
	.align		8
        /*0008*/ 	.dword	__unnamed_1
	.align		8
        /*0010*/ 	.dword	__unnamed_2
	.align		8
        /*0018*/ 	.dword	_ZN39_INTERNAL_af4d9b5d_4_k_cu_cafe35ef_33654cuda3std3__45__cpo5beginE
	.align		8
        /*0020*/ 	.dword	_ZN39_INTERNAL_af4d9b5d_4_k_cu_cafe35ef_33654cuda3std3__45__cpo3endE
	.align		8
        /*0028*/ 	.dword	_ZN39_INTERNAL_af4d9b5d_4_k_cu_cafe35ef_33654cuda3std3__45__cpo6cbeginE
	.align		8
        /*0030*/ 	.dword	_ZN39_INTERNAL_af4d9b5d_4_k_cu_cafe35ef_33654cuda3std3__45__cpo4cendE
	.align		8
        /*0038*/ 	.dword	_ZN39_INTERNAL_af4d9b5d_4_k_cu_cafe35ef_33654cuda3std3__441_GLOBAL__N__af4d9b5d_4_k_cu_cafe35ef_33656ignoreE
	.align		8
        /*0040*/ 	.dword	_ZN39_INTERNAL_af4d9b5d_4_k_cu_cafe35ef_33654cuda3std3__419piecewise_constructE
	.align		8
        /*0048*/ 	.dword	_ZN39_INTERNAL_af4d9b5d_4_k_cu_cafe35ef_33654cuda3std3__48in_placeE
	.align		8
        /*0050*/ 	.dword	_ZN39_INTERNAL_af4d9b5d_4_k_cu_cafe35ef_33654cuda3std6ranges3__45__cpo4swapE
	.align		8
        /*0058*/ 	.dword	_ZN39_INTERNAL_af4d9b5d_4_k_cu_cafe35ef_33654cuda3std6ranges3__45__cpo9iter_moveE
	.align		8
        /*0060*/ 	.dword	_ZN39_INTERNAL_af4d9b5d_4_k_cu_cafe35ef_33654cute7productE
	.align		8
        /*0068*/ 	.dword	_ZN39_INTERNAL_af4d9b5d_4_k_cu_cafe35ef_33654cute1_E
	.align		8
        /*0070*/ 	.dword	$str$24
	.align		8
        /*0078*/ 	.dword	$str$25


//--------------------- .text._ZN7cutlass13device_kernelINS_4fmha6kernel28FmhaKernelTmaWarpSpecializedINS1_10collective30FmhaMainloopTmaWarpSpecializedINS_10bfloat16_tEffN4cute5tupleIJNS7_1CILi128EEESA_SA_EEENS8_IJiNS9_ILi1EEENS8_IJiiEEEEEESE_SE_NS4_12CausalFusionEJNS2_6OptionILNS2_3TagE0ENS9_ILb1EEEEENSG_ILSH_2ESI_EEEEENS4_15FmhaFwdEpilogueIS6_fNS8_IJNS9_ILi64EEESA_SA_EEEEENS2_23PersistentTileSchedulerEJSJ_SK_EEEEEvNT_6ParamsE --------------------------
	.section	.text._ZN7cutlass13device_kernelINS_4fmha6kernel28FmhaKernelTmaWarpSpecializedINS1_10collective30FmhaMainloopTmaWarpSpecializedINS_10bfloat16_tEffN4cute5tupleIJNS7_1CILi128EEESA_SA_EEENS8_IJiNS9_ILi1EEENS8_IJiiEEEEEESE_SE_NS4_12CausalFusionEJNS2_6OptionILNS2_3TagE0ENS9_ILb1EEEEENSG_ILSH_2ESI_EEEEENS4_15FmhaFwdEpilogueIS6_fNS8_IJNS9_ILi64EEESA_SA_EEEEENS2_23PersistentTileSchedulerEJSJ_SK_EEEEEvNT_6ParamsE,"ax",@progbits
	.align	128
.text._ZN7cutlass13device_kernelINS_4fmha6kernel28FmhaKernelTmaWarpSpecializedINS1_10collective30FmhaMainloopTmaWarpSpecializedINS_10bfloat16_tEffN4cute5tupleIJNS7_1CILi128EEESA_SA_EEENS8_IJiNS9_ILi1EEENS8_IJiiEEEEEESE_SE_NS4_12CausalFusionEJNS2_6OptionILNS2_3TagE0ENS9_ILb1EEEEENSG_ILSH_2ESI_EEEEENS4_15FmhaFwdEpilogueIS6_fNS8_IJNS9_ILi64EEESA_SA_EEEEENS2_23PersistentTileSchedulerEJSJ_SK_EEEEEvNT_6ParamsE:
        .type           _ZN7cutlass13device_kernelINS_4fmha6kernel28FmhaKernelTmaWarpSpecializedINS1_10collective30FmhaMainloopTmaWarpSpecializedINS_10bfloat16_tEffN4cute5tupleIJNS7_1CILi128EEESA_SA_EEENS8_IJiNS9_ILi1EEENS8_IJiiEEEEEESE_SE_NS4_12CausalFusionEJNS2_6OptionILNS2_3TagE0ENS9_ILb1EEEEENSG_ILSH_2ESI_EEEEENS4_15FmhaFwdEpilogueIS6_fNS8_IJNS9_ILi64EEESA_SA_EEEEENS2_23PersistentTileSchedulerEJSJ_SK_EEEEEvNT_6ParamsE,@function
        .size           _ZN7cutlass13device_kernelINS_4fmha6kernel28FmhaKernelTmaWarpSpecializedINS1_10collective30FmhaMainloopTmaWarpSpecializedINS_10bfloat16_tEffN4cute5tupleIJNS7_1CILi128EEESA_SA_EEENS8_IJiNS9_ILi1EEENS8_IJiiEEEEEESE_SE_NS4_12CausalFusionEJNS2_6OptionILNS2_3TagE0ENS9_ILb1EEEEENSG_ILSH_2ESI_EEEEENS4_15FmhaFwdEpilogueIS6_fNS8_IJNS9_ILi64EEESA_SA_EEEEENS2_23PersistentTileSchedulerEJSJ_SK_EEEEEvNT_6ParamsE,(.L_x_150 - _ZN7cutlass13device_kernelINS_4fmha6kernel28FmhaKernelTmaWarpSpecializedINS1_10collective30FmhaMainloopTmaWarpSpecializedINS_10bfloat16_tEffN4cute5tupleIJNS7_1CILi128EEESA_SA_EEENS8_IJiNS9_ILi1EEENS8_IJiiEEEEEESE_SE_NS4_12CausalFusionEJNS2_6OptionILNS2_3TagE0ENS9_ILb1EEEEENSG_ILSH_2ESI_EEEEENS4_15FmhaFwdEpilogueIS6_fNS8_IJNS9_ILi64EEESA_SA_EEEEENS2_23PersistentTileSchedulerEJSJ_SK_EEEEEvNT_6ParamsE)
        .other          _ZN7cutlass13device_kernelINS_4fmha6kernel28FmhaKernelTmaWarpSpecializedINS1_10collective30FmhaMainloopTmaWarpSpecializedINS_10bfloat16_tEffN4cute5tupleIJNS7_1CILi128EEESA_SA_EEENS8_IJiNS9_ILi1EEENS8_IJiiEEEEEESE_SE_NS4_12CausalFusionEJNS2_6OptionILNS2_3TagE0ENS9_ILb1EEEEENSG_ILSH_2ESI_EEEEENS4_15FmhaFwdEpilogueIS6_fNS8_IJNS9_ILi64EEESA_SA_EEEEENS2_23PersistentTileSchedulerEJSJ_SK_EEEEEvNT_6ParamsE,@"STO_CUDA_ENTRY STV_DEFAULT"
_ZN7cutlass13device_kernelINS_4fmha6kernel28FmhaKernelTmaWarpSpecializedINS1_10collective30FmhaMainloopTmaWarpSpecializedINS_10bfloat16_tEffN4cute5tupleIJNS7_1CILi128EEESA_SA_EEENS8_IJiNS9_ILi1EEENS8_IJiiEEEEEESE_SE_NS4_12CausalFusionEJNS2_6OptionILNS2_3TagE0ENS9_ILb1EEEEENSG_ILSH_2ESI_EEEEENS4_15FmhaFwdEpilogueIS6_fNS8_IJNS9_ILi64EEESA_SA_EEEEENS2_23PersistentTileSchedulerEJSJ_SK_EEEEEvNT_6ParamsE:
[----:B------:R-:W1:Y:S01]  /*0000*/  LDC R1, c[0x0][0x28] ;  /* 0x00000a00ff017b82 */ /* 0x000e620000000800 */
[----:B------:R-:W2:Y:S07]  /*0010*/  S2R R2, SR_TID.X ;  /* 0x0000000000027919 */ /* 0x000eae0000002100 */
[----:B------:R-:W3:Y:S01]  /*0020*/  S2UR UR6, SR_CTAID.X ;  /* 0x00000000000679c3 */ /* 0x000ee20000002500 */
[----:B------:R-:W-:Y:S01]  /*0030*/  ELECT P1, URZ, PT ;  /* 0x00000000003f782f */ /* 0x000fe20003820000 */
[----:B------:R-:W-:Y:S01]  /*0040*/  BSSY B0, `(.L_x_0) ;  /* 0x0000018000007945 */ /* 0x000fe20003800000 */
[----:B---3--:R-:W-:-:S02]  /*0050*/  MOV R17, UR6 ;  /* 0x0000000600117c02 */ /* 0x008fc40008000f00 */
[----:B--2---:R-:W-:-:S05]  /*0060*/  SHF.R.U32.HI R0, RZ, 0x5, R2 ;  /* 0x00000005ff007819 */ /* 0x004fca0000011602 */
[----:B------:R-:W2:Y:S02]  /*0070*/  SHFL.IDX PT, R3, R0, RZ, 0x1f ;  /* 0x00001fff00037589 */ /* 0x000ea400000e0000 */
[----:B--2---:R-:W-:Y:S02]  /*0080*/  R2UR UR4, R3 ;  /* 0x00000000030472ca */ /* 0x004fe400000e0000 */
[----:B------:R-:W-:-:S06]  /*0090*/  SHF.R.U32.HI R3, RZ, 0x7, R2 ;  /* 0x00000007ff037819 */ /* 0x000fcc0000011602 */
[----:B------:R-:W2:Y:S05]  /*00a0*/  SHFL.IDX PT, R3, R3, RZ, 0x1f ;  /* 0x00001fff03037589 */ /* 0x000eaa00000e0000 */
[----:B------:R-:W-:Y:S02]  /*00b0*/  USHF.R.S32.HI UR5, URZ, 0x1f, UR4 ;  /* 0x0000001f3f057899 */ /* 0x000fe40008011404 */
[----:B------:R-:W-:Y:S02]  /*00c0*/  ISETP.EQ.AND P2, PT, RZ, UR4, P1 ;  /* 0x00000004ff007c0c */ /* 0x000fe40008f42270 */
[----:B------:R-:W-:-:S04]  /*00d0*/  ULEA.HI UR5, UR5, UR4, URZ, 0x2 ;  /* 0x0000000405057291 */ /* 0x000fc8000f8f103f */
[----:B------:R-:W-:-:S04]  /*00e0*/  ULOP3.LUT UR5, UR5, 0xfffffffc, URZ, 0xc0, !UPT ;  /* 0xfffffffc05057892 */ /* 0x000fc8000f8ec03f */
[----:B------:R-:W-:-:S03]  /*00f0*/  UIADD3 UR5, UR4, -UR5, URZ ;  /* 0x8000000504057290 */ /* 0x000fc6000fffe03f */
[----:B-1----:R-:W-:Y:S09]  /*0100*/  @!P2 BRA `(.L_x_1) ;  /* 0x00000000002ca947 */ /* 0x002ff20003800000 */
[----:B------:R-:W-:Y:S02]  /*0110*/  ULDC.64 UR6, c[0x0][0x198] ;  /* 0x0000660000067ab9 */ /* 0x000fe40000000a00 */
[----:B------:R-:W-:Y:S02]  /*0120*/  UIADD3 UR8, UP0, UR6, 0xf0, URZ ;  /* 0x000000f006087890 */ /* 0x000fe4000ff1e03f */
[----:B------:R-:W-:Y:S02]  /*0130*/  UIADD3 UR10, UP1, UR6, 0x1f0, URZ ;  /* 0x000001f0060a7890 */ /* 0x000fe4000ff3e03f */
[----:B------:R-:W-:Y:S02]  /*0140*/  UIADD3 UR6, UP2, UR6, 0x2f0, URZ ;  /* 0x000002f006067890 */ /* 0x000fe4000ff5e03f */
[----:B------:R-:W-:Y:S02]  /*0150*/  UIADD3.X UR9, URZ, UR7, URZ, UP0, !UPT ;  /* 0x000000073f097290 */ /* 0x000fe400087fe43f */
[----:B------:R-:W-:-:S02]  /*0160*/  UIADD3.X UR11, URZ, UR7, URZ, UP1, !UPT ;  /* 0x000000073f0b7290 */ /* 0x000fc40008ffe43f */
[----:B------:R-:W-:-:S05]  /*0170*/  UIADD3.X UR7, URZ, UR7, URZ, UP2, !UPT ;  /* 0x000000073f077290 */ /* 0x000fca00097fe43f */
[----:B------:R1:W-:Y:S02]  /*0180*/  UTMACCTL.PF [UR8] ;  /* 0x00000000080079b9 */ /* 0x0003e40008040000 */
[----:B------:R1:W-:Y:S02]  /*0190*/  UTMACCTL.PF [UR10] ;  /* 0x000000000a0079b9 */ /* 0x0003e40008040000 */
[----:B------:R1:W-:Y:S02]  /*01a0*/  UTMACCTL.PF [UR6] ;  /* 0x00000000060079b9 */ /* 0x0003e40008040000 */
[----:B-1----:R-:W-:Y:S01]  /*01b0*/  NOP ;  /* 0x0000000000007918 */ /* 0x002fe20000000000 */
.L_x_1:
[----:B------:R-:W-:Y:S05]  /*01c0*/  BSYNC B0 ;  /* 0x0000000000007941 */ /* 0x000fea0003800000 */
.L_x_0:
[----:B------:R-:W1:Y:S01]  /*01d0*/  SHFL.IDX PT, R4, R0, RZ, 0x1f ;  /* 0x00001fff00047589 */ /* 0x000e6200000e0000 */
[----:B--2---:R-:W-:Y:S01]  /*01e0*/  R2UR UR46, R3 ;  /* 0x00000000032e72ca */ /* 0x004fe200000e0000 */
[----:B------:R-:W-:Y:S02]  /*01f0*/  UISETP.NE.AND UP0, UPT, UR5, 0x1, UPT ;  /* 0x000000010500788c */ /* 0x000fe4000bf05270 */
[----:B------:R-:W-:-:S10]  /*0200*/  UISETP.NE.AND UP1, UPT, UR5, 0x2, UPT ;  /* 0x000000020500788c */ /* 0x000fd4000bf25270 */
[----:B------:R-:W-:Y:S02]  /*0210*/  UIADD3 UR10, UR46, -0x1, URZ ;  /* 0xffffffff2e0a7890 */ /* 0x000fe4000fffe03f */
[----:B------:R-:W-:Y:S02]  /*0220*/  UISETP.EQ.AND UP2, UPT, UR46, URZ, !UP0 ;  /* 0x0000003f2e00728c */ /* 0x000fe4000c742270 */
[----:B------:R-:W-:Y:S02]  /*0230*/  UISETP.EQ.AND UP3, UPT, UR46, URZ, !UP1 ;  /* 0x0000003f2e00728c */ /* 0x000fe4000cf62270 */
[----:B------:R-:W-:Y:S02]  /*0240*/  UISETP.GE.U32.AND UP4, UPT, UR10, 0x4, UPT ;  /* 0x000000040a00788c */ /* 0x000fe4000bf86070 */
[----:B------:R-:W-:Y:S01]  /*0250*/  USEL UR45, URZ, 0x1, !UP2 ;  /* 0x000000013f2d7887 */ /* 0x000fe2000d000000 */
[----:B-1----:R-:W-:Y:S01]  /*0260*/  ISETP.NE.AND P0, PT, R4, RZ, PT ;  /* 0x000000ff0400720c */ /* 0x002fe20003f05270 */
[----:B------:R-:W-:Y:S01]  /*0270*/  USEL UR44, URZ, 0x1, !UP3 ;  /* 0x000000013f2c7887 */ /* 0x000fe2000d800000 */
[----:B------:R-:W-:Y:S01]  /*0280*/  IMAD.U32 R4, RZ, RZ, UR5 ;  /* 0x00000005ff047e24 */ /* 0x000fe2000f8e00ff */
[----:B------:R-:W-:-:S02]  /*0290*/  USEL UR45, UR45, 0x2, UP4 ;  /* 0x000000022d2d7887 */ /* 0x000fc4000a000000 */
[----:B------:R-:W-:-:S08]  /*02a0*/  USEL UR44, UR44, 0x2, UP4 ;  /* 0x000000022c2c7887 */ /* 0x000fd0000a000000 */
[----:B------:R-:W-:Y:S05]  /*02b0*/  @P0 BRA `(.L_x_2) ;  /* 0x0000000000480947 */ /* 0x000fea0003800000 */
[----:B------:R-:W1:Y:S01]  /*02c0*/  S2UR UR8, SR_CgaCtaId ;  /* 0x00000000000879c3 */ /* 0x000e620000008800 */
[----:B------:R-:W-:Y:S01]  /*02d0*/  UMOV UR4, 0x400 ;  /* 0x0000040000047882 */ /* 0x000fe20000000000 */
[----:B------:R-:W-:Y:S01]  /*02e0*/  UMOV UR5, 0x1 ;  /* 0x0000000100057882 */ /* 0x000fe20000000000 */
[----:B------:R-:W-:Y:S01]  /*02f0*/  UMOV UR6, 0x80 ;  /* 0x0000008000067882 */ /* 0x000fe20000000000 */
[----:B------:R-:W-:Y:S01]  /*0300*/  ELECT P0, URZ, PT ;  /* 0x00000000003f782f */ /* 0x000fe20003800000 */
[----:B------:R-:W-:-:S04]  /*0310*/  UIADD3 UR6, -UR6, 0x100000, URZ ;  /* 0x0010000006067890 */ /* 0x000fc8000fffe13f */
[----:B------:R-:W-:Y:S02]  /*0320*/  USHF.L.U32 UR7, UR6, 0xb, URZ ;  /* 0x0000000b06077899 */ /* 0x000fe4000800063f */
[----:B------:R-:W-:Y:S02]  /*0330*/  USHF.L.U32 UR6, UR6, 0x1, URZ ;  /* 0x0000000106067899 */ /* 0x000fe4000800063f */
[----:B-1----:R-:W-:Y:S02]  /*0340*/  ULEA UR8, UR8, UR4, 0x18 ;  /* 0x0000000408087291 */ /* 0x002fe4000f8ec03f */
[----:B------:R-:W-:-:S04]  /*0350*/  UIADD3 UR4, -UR5, 0x100000, URZ ;  /* 0x0010000005047890 */ /* 0x000fc8000fffe13f */
[----:B------:R-:W-:Y:S02]  /*0360*/  USHF.L.U32 UR5, UR4, 0xb, URZ ;  /* 0x0000000b04057899 */ /* 0x000fe4000800063f */
[----:B------:R-:W-:Y:S01]  /*0370*/  USHF.L.U32 UR4, UR4, 0x1, URZ ;  /* 0x0000000104047899 */ /* 0x000fe2000800063f */
[----:B------:R-:W1:Y:S11]  /*0380*/  FENCE.VIEW.ASYNC.S ;  /* 0x00000000000073c6 */ /* 0x000e760000000000 */
[----:B-1----:R1:W2:Y:S01]  /*0390*/  SYNCS.EXCH.64 URZ, [UR8+0x34450], UR4 ;  /* 0x03445004083f75b2 */ /* 0x0022a20008000100 */
[----:B------:R1:W3:Y:S01]  /*03a0*/  SYNCS.EXCH.64 URZ, [UR8+0x34460], UR6 ;  /* 0x03446006083f75b2 */ /* 0x0002e20008000100 */
[----:B------:R1:W4:Y:S01]  /*03b0*/  SYNCS.EXCH.64 URZ, [UR8+0x34458], UR4 ;  /* 0x03445804083f75b2 */ /* 0x0003220008000100 */
[----:B------:R1:W1:Y:S01]  /*03c0*/  SYNCS.EXCH.64 URZ, [UR8+0x34468], UR6 ;  /* 0x03446806083f75b2 */ /* 0x0002620008000100 */
[----:B------:R-:W-:Y:S01]  /*03d0*/  NOP ;  /* 0x0000000000007918 */ /* 0x000fe20000000000 */
.L_x_2:
[----:B------:R-:W5:Y:S01]  /*03e0*/  SHFL.IDX PT, R3, R0, RZ, 0x1f ;  /* 0x00001fff00037589 */ /* 0x000f6200000e0000 */
[----:B------:R-:W-:Y:S01]  /*03f0*/  NOP ;  /* 0x0000000000007918 */ /* 0x000fe20000000000 */
[----:B-----5:R-:W-:-:S13]  /*0400*/  ISETP.NE.AND P0, PT, R3, RZ, PT ;  /* 0x000000ff0300720c */ /* 0x020fda0003f05270 */
[----:B------:R-:W-:Y:S05]  /*0410*/  @P0 BRA `(.L_x_3) ;  /* 0x0000000000600947 */ /* 0x000fea0003800000 */
[----:B-1----:R-:W1:Y:S01]  /*0420*/  S2UR UR5, SR_CgaCtaId ;  /* 0x00000000000579c3 */ /* 0x002e620000008800 */
[----:B------:R-:W-:Y:S01]  /*0430*/  UMOV UR4, 0x400 ;  /* 0x0000040000047882 */ /* 0x000fe20000000000 */
[----:B------:R-:W-:Y:S01]  /*0440*/  UMOV UR6, 0x1 ;  /* 0x0000000100067882 */ /* 0x000fe20000000000 */
[----:B------:R-:W-:Y:S01]  /*0450*/  UMOV UR9, 0x100 ;  /* 0x0000010000097882 */ /* 0x000fe20000000000 */
[----:B------:R-:W-:-:S04]  /*0460*/  UIADD3 UR6, -UR6, 0x100000, URZ ;  /* 0x0010000006067890 */ /* 0x000fc8000fffe13f */
[----:B------:R-:W-:Y:S02]  /*0470*/  USHF.L.U32 UR7, UR6, 0xb, URZ ;  /* 0x0000000b06077899 */ /* 0x000fe4000800063f */
[----:B------:R-:W-:Y:S01]  /*0480*/  USHF.L.U32 UR6, UR6, 0x1, URZ ;  /* 0x0000000106067899 */ /* 0x000fe2000800063f */
[----:B------:R-:W-:Y:S01]  /*0490*/  ELECT P0, URZ, PT ;  /* 0x00000000003f782f */ /* 0x000fe20003800000 */
[----:B-1----:R-:W-:Y:S02]  /*04a0*/  ULEA UR8, UR5, UR4, 0x18 ;  /* 0x0000000405087291 */ /* 0x002fe4000f8ec03f */
[----:B------:R-:W-:-:S04]  /*04b0*/  UIADD3 UR4, -UR9, 0x100000, URZ ;  /* 0x0010000009047890 */ /* 0x000fc8000fffe13f */
[----:B------:R-:W-:Y:S02]  /*04c0*/  USHF.L.U32 UR5, UR4, 0xb, URZ ;  /* 0x0000000b04057899 */ /* 0x000fe4000800063f */
[----:B------:R-:W-:Y:S01]  /*04d0*/  USHF.L.U32 UR4, UR4, 0x1, URZ ;  /* 0x0000000104047899 */ /* 0x000fe2000800063f */
[----:B------:R-:W1:Y:S03]  /*04e0*/  FENCE.VIEW.ASYNC.S ;  /* 0x00000000000073c6 */ /* 0x000e660000000000 */
[----:B-1----:R1:W1:Y:S08]  /*04f0*/  SYNCS.EXCH.64 URZ, [UR8+0x34400], UR6 ;  /* 0x03440006083f75b2 */ /* 0x0022700008000100 */
[----:B------:R1:W1:Y:S01]  /*0500*/  SYNCS.EXCH.64 URZ, [UR8+0x34428], UR4 ;  /* 0x03442804083f75b2 */ /* 0x0002620008000100 */
        /* <DEDUP_REMOVED lines=8> */
[----:B------:R-:W-:Y:S01]  /*0590*/  NOP ;  /* 0x0000000000007918 */ /* 0x000fe20000000000 */
.L_x_3:
        /* <DEDUP_REMOVED lines=21> */
[----:B------:R-:W-:Y:S01]  /*06f0*/  NOP ;  /* 0x0000000000007918 */ /* 0x000fe20000000000 */
.L_x_4:
[----:B------:R-:W5:Y:S01]  /*0700*/  SHFL.IDX PT, R3, R0, RZ, 0x1f ;  /* 0x00001fff00037589 */ /* 0x000f6200000e0000 */
[----:B------:R-:W-:Y:S01]  /*0710*/  ELECT P0, URZ, PT ;  /* 0x00000000003f782f */ /* 0x000fe20003800000 */
[----:B------:R-:W-:Y:S01]  /*0720*/  NOP ;  /* 0x0000000000007918 */ /* 0x000fe20000000000 */
[----:B-1----:R-:W-:Y:S02]  /*0730*/  UMOV UR4, 0x80 ;  /* 0x0000008000047882 */ /* 0x002fe40000000000 */
[C---:B-----5:R-:W-:Y:S02]  /*0740*/  ISETP.NE.OR P0, PT, R3.reuse, RZ, !P0 ;  /* 0x000000ff0300720c */ /* 0x060fe40004705670 */
[----:B------:R-:W-:-:S11]  /*0750*/  ISETP.NE.AND P3, PT, R3, RZ, PT ;  /* 0x000000ff0300720c */ /* 0x000fd60003f65270 */
[----:B------:R-:W-:Y:S01]  /*0760*/  VOTEU.ALL UP2, P0 ;  /* 0x00000000003f7886 */ /* 0x000fe20000040000 */
[----:B------:R-:W-:Y:S01]  /*0770*/  VOTEU.ALL UP3, P0 ;  /* 0x00000000003f7886 */ /* 0x000fe20000060000 */
[----:B------:R-:W-:Y:S01]  /*0780*/  VOTEU.ALL UP4, P0 ;  /* 0x00000000003f7886 */ /* 0x000fe20000080000 */
[----:B------:R-:W-:Y:S02]  /*0790*/  VOTEU.ALL UP5, P0 ;  /* 0x00000000003f7886 */ /* 0x000fe400000a0000 */
[----:B------:R-:W1:Y:S01]  /*07a0*/  @!UP2 S2UR UR7, SR_CgaCtaId ;  /* 0x000000000007a9c3 */ /* 0x000e620000008800 */
[----:B------:R-:W-:Y:S01]  /*07b0*/  @!UP2 UMOV UR6, 0x400 ;  /* 0x000004000006a882 */ /* 0x000fe20000000000 */
[----:B------:R-:W-:-:S04]  /*07c0*/  @!UP2 UIADD3 UR4, -UR4, 0x100000, URZ ;  /* 0x001000000404a890 */ /* 0x000fc8000fffe13f */
[----:B------:R-:W-:Y:S02]  /*07d0*/  @!UP2 USHF.L.U32 UR5, UR4, 0xb, URZ ;  /* 0x0000000b0405a899 */ /* 0x000fe4000800063f */
[----:B------:R-:W-:Y:S02]  /*07e0*/  @!UP2 USHF.L.U32 UR4, UR4, 0x1, URZ ;  /* 0x000000010404a899 */ /* 0x000fe4000800063f */
[----:B-1----:R-:W-:Y:S01]  /*07f0*/  @!UP2 ULEA UR6, UR7, UR6, 0x18 ;  /* 0x000000060706a291 */ /* 0x002fe2000f8ec03f */
[----:B------:R-:W-:Y:S01]  /*0800*/  VOTEU.ALL UP2, P0 ;  /* 0x00000000003f7886 */ /* 0x000fe20000040000 */
[----:B------:R-:W1:Y:S10]  /*0810*/  FENCE.VIEW.ASYNC.S ;  /* 0x00000000000073c6 */ /* 0x000e740000000000 */
[----:B-1----:R1:W1:Y:S01]  /*0820*/  @!UP2 SYNCS.EXCH.64 URZ, [UR6+0x34490], UR4 ;  /* 0x03449004063fa5b2 */ /* 0x0022620008000100 */
[----:B------:R1:W1:Y:S01]  /*0830*/  @!UP3 SYNCS.EXCH.64 URZ, [UR6+0x34498], UR4 ;  /* 0x03449804063fb5b2 */ /* 0x0002620008000100 */
[----:B------:R1:W1:Y:S01]  /*0840*/  @!UP4 SYNCS.EXCH.64 URZ, [UR6+0x344a0], UR4 ;  /* 0x0344a004063fc5b2 */ /* 0x0002620008000100 */
[----:B------:R1:W1:Y:S01]  /*0850*/  @!UP5 SYNCS.EXCH.64 URZ, [UR6+0x344a8], UR4 ;  /* 0x0344a804063fd5b2 */ /* 0x0002620008000100 */
[----:B------:R-:W-:Y:S01]  /*0860*/  NOP ;  /* 0x0000000000007918 */ /* 0x000fe20000000000 */
[----:B------:R-:W-:Y:S05]  /*0870*/  @P3 BRA `(.L_x_5) ;  /* 0x0000000000583947 */ /* 0x000fea0003800000 */
[----:B-1----:R-:W1:Y:S01]  /*0880*/  S2UR UR5, SR_CgaCtaId ;  /* 0x00000000000579c3 */ /* 0x002e620000008800 */
[----:B------:R-:W-:Y:S01]  /*0890*/  UMOV UR4, 0x400 ;  /* 0x0000040000047882 */ /* 0x000fe20000000000 */
[----:B------:R-:W-:Y:S01]  /*08a0*/  UMOV UR6, 0x20 ;  /* 0x0000002000067882 */ /* 0x000fe20000000000 */
[----:B------:R-:W-:Y:S01]  /*08b0*/  UMOV UR7, 0x80 ;  /* 0x0000008000077882 */ /* 0x000fe20000000000 */
[----:B------:R-:W-:Y:S01]  /*08c0*/  ELECT P0, URZ, PT ;  /* 0x00000000003f782f */ /* 0x000fe20003800000 */
[----:B-1----:R-:W-:Y:S02]  /*08d0*/  ULEA UR8, UR5, UR4, 0x18 ;  /* 0x0000000405087291 */ /* 0x002fe4000f8ec03f */
[----:B------:R-:W-:-:S04]  /*08e0*/  UIADD3 UR4, -UR6, 0x100000, URZ ;  /* 0x0010000006047890 */ /* 0x000fc8000fffe13f */
[----:B------:R-:W-:Y:S02]  /*08f0*/  USHF.L.U32 UR5, UR4, 0xb, URZ ;  /* 0x0000000b04057899 */ /* 0x000fe4000800063f */
[----:B------:R-:W-:Y:S02]  /*0900*/  USHF.L.U32 UR4, UR4, 0x1, URZ ;  /* 0x0000000104047899 */ /* 0x000fe4000800063f */
        /* <DEDUP_REMOVED lines=13> */
.L_x_5:
[----:B------:R-:W-:Y:S01]  /*09e0*/  VOTEU.ANY UP2, P2 ;  /* 0x00000000003f7886 */ /* 0x000fe20001040100 */
[----:B-1----:R-:W-:Y:S01]  /*09f0*/  UMOV UR4, 0x40 ;  /* 0x0000004000047882 */ /* 0x002fe20000000000 */
[----:B------:R-:W-:Y:S01]  /*0a00*/  ISETP.NE.AND P3, PT, RZ, UR46, PT ;  /* 0x0000002eff007c0c */ /* 0x000fe2000bf65270 */
[----:B------:R-:W-:Y:S01]  /*0a10*/  NOP ;  /* 0x0000000000007918 */ /* 0x000fe20000000000 */
[----:B------:R-:W-:Y:S01]  /*0a20*/  ISETP.EQ.AND P0, PT, R4, 0x2, P1 ;  /* 0x000000020400780c */ /* 0x000fe20000f02270 */
[----:B------:R-:W1:Y:S01]  /*0a30*/  @UP2 S2UR UR7, SR_CgaCtaId ;  /* 0x00000000000729c3 */ /* 0x000e620000008800 */
[----:B------:R-:W-:Y:S01]  /*0a40*/  @UP2 UMOV UR6, 0x400 ;  /* 0x0000040000062882 */ /* 0x000fe20000000000 */
[----:B------:R-:W-:-:S04]  /*0a50*/  @UP2 UIADD3 UR4, -UR4, 0x100000, URZ ;  /* 0x0010000004042890 */ /* 0x000fc8000fffe13f */
[----:B------:R-:W-:Y:S02]  /*0a60*/  @UP2 USHF.L.U32 UR5, UR4, 0xb, URZ ;  /* 0x0000000b04052899 */ /* 0x000fe4000800063f */
[----:B------:R-:W-:Y:S02]  /*0a70*/  @UP2 USHF.L.U32 UR4, UR4, 0x1, URZ ;  /* 0x0000000104042899 */ /* 0x000fe4000800063f */
[----:B-1----:R-:W-:Y:S01]  /*0a80*/  @UP2 ULEA UR6, UR7, UR6, 0x18 ;  /* 0x0000000607062291 */ /* 0x002fe2000f8ec03f */
[----:B------:R-:W-:Y:S01]  /*0a90*/  VOTEU.ANY UP2, P2 ;  /* 0x00000000003f7886 */ /* 0x000fe20001040100 */
[----:B------:R-:W-:Y:S01]  /*0aa0*/  ISETP.EQ.AND P2, PT, R4, 0x1, P1 ;  /* 0x000000010400780c */ /* 0x000fe20000f42270 */
[----:B------:R-:W1:Y:S09]  /*0ab0*/  FENCE.VIEW.ASYNC.S ;  /* 0x00000000000073c6 */ /* 0x000e720000000000 */
[----:B-1----:R1:W2:Y:S01]  /*0ac0*/  @UP2 SYNCS.EXCH.64 URZ, [UR6+0x344b0], UR4 ;  /* 0x0344b004063f25b2 */ /* 0x0022a20008000100 */
[----:B------:R-:W-:Y:S01]  /*0ad0*/  NOP ;  /* 0x0000000000007918 */ /* 0x000fe20000000000 */
[----:B--234-:R-:W-:Y:S06]  /*0ae0*/  BAR.SYNC.DEFER_BLOCKING 0x0 ;  /* 0x0000000000007b1d */ /* 0x01cfec0000010000 */
[----:B------:R-:W-:Y:S05]  /*0af0*/  @!P3 BRA `(.L_x_6) ;  /* 0x000000b800a8b947 */ /* 0x000fea0003800000 */
[----:B------:R-:W-:-:S06]  /*0b00*/  UISETP.GT.U32.AND UP0, UPT, UR10, 0x3, UPT ;  /* 0x000000030a00788c */ /* 0x000fcc000bf04070 */
[----:B------:R-:W-:-:S13]  /*0b10*/  PLOP3.LUT P0, PT, PT, PT, UP0, 0x80, 0x0 ;  /* 0x000000000000781c */ /* 0x000fda0003f0f008 */
[----:B-1----:R-:W-:Y:S05]  /*0b20*/  @P0 EXIT ;  /* 0x000000000000094d */ /* 0x002fea0003800000 */
.L_x_7:
[----:B------:R-:W-:-:S08]  /*0b30*/  NOP ;  /* 0x0000000000007918 */ /* 0x000fd00000000000 */
[----:B------:R-:W1:Y:S02]  /*0b40*/  USETMAXREG.TRY_ALLOC.CTAPOOL UP0, 0xf0 ;  /* 0x000000f0000079c8 */ /* 0x000e640008000600 */
[----:B-1----:R-:W-:-:S13]  /*0b50*/  PLOP3.LUT P0, PT, PT, PT, UP0, 0x80, 0x0 ;  /* 0x000000000000781c */ /* 0x002fda0003f0f008 */
[----:B------:R-:W-:Y:S05]  /*0b60*/  @!P0 BRA `(.L_x_7) ;  /* 0xfffffffc00f08947 */ /* 0x000fea000383ffff */
[----:B------:R-:W-:Y:S02]  /*0b70*/  ULDC UR4, c[0x0][0xa00] ;  /* 0x0002800000047ab9 */ /* 0x000fe40000000800 */
[----:B------:R-:W-:-:S13]  /*0b80*/  ISETP.GE.AND P0, PT, R17, UR4, PT ;  /* 0x0000000411007c0c */ /* 0x000fda000bf06270 */
[----:B------:R-:W-:Y:S05]  /*0b90*/  @P0 EXIT ;  /* 0x000000000000094d */ /* 0x000fea0003800000 */
[----:B------:R-:W-:Y:S01]  /*0ba0*/  SHF.R.S32.HI R3, RZ, 0x1f, R2 ;  /* 0x0000001fff037819 */ /* 0x000fe20000011402 */
[----:B------:R-:W-:Y:S01]  /*0bb0*/  UISETP.NE.AND UP0, UPT, UR46, 0x1, UPT ;  /* 0x000000012e00788c */ /* 0x000fe2000bf05270 */
[----:B------:R-:W-:Y:S01]  /*0bc0*/  MOV R19, RZ ;  /* 0x000000ff00137202 */ /* 0x000fe20000000f00 */
[----:B------:R-:W-:Y:S01]  /*0bd0*/  ULOP3.LUT UR43, UR45, 0x1, URZ, 0xfc, !UPT ;  /* 0x000000012d2b7892 */ /* 0x000fe2000f8efc3f */
[-C--:B------:R-:W-:Y:S01]  /*0be0*/  LEA.HI R3, R3, R2.reuse, RZ, 0x7 ;  /* 0x0000000203037211 */ /* 0x080fe200078f38ff */
[----:B------:R-:W-:Y:S02]  /*0bf0*/  UP2UR UR4, UPR, URZ, 0x1 ;  /* 0x000000013f047883 */ /* 0x000fe40008000000 */
[----:B------:R-:W-:Y:S01]  /*0c00*/  USEL UR4, URZ, 0x1, UP0 ;  /* 0x000000013f047887 */ /* 0x000fe20008000000 */
[----:B------:R-:W-:Y:S01]  /*0c10*/  LOP3.LUT R3, R3, 0xffffff80, RZ, 0xc0, !PT ;  /* 0xffffff8003037812 */ /* 0x000fe200078ec0ff */
[----:B------:R-:W-:Y:S01]  /*0c20*/  ULDC.64 UR52, c[0x0][0x198] ;  /* 0x0000660000347ab9 */ /* 0x000fe20000000a00 */
[----:B------:R-:W-:Y:S01]  /*0c30*/  UMOV UR42, URZ ;  /* 0x0000003f002a7c82 */ /* 0x000fe20008000000 */
[----:B------:R-:W-:Y:S01]  /*0c40*/  UMOV UR37, URZ ;  /* 0x0000003f00257c82 */ /* 0x000fe20008000000 */
[----:B------:R-:W-:Y:S01]  /*0c50*/  IADD3 R3, -R3, R2, RZ ;  /* 0x0000000203037210 */ /* 0x000fe20007ffe1ff */
[----:B------:R-:W-:Y:S01]  /*0c60*/  IMAD.U32 R22, RZ, RZ, UR4 ;  /* 0x00000004ff167e24 */ /* 0x000fe2000f8e00ff */
[----:B------:R-:W-:Y:S01]  /*0c70*/  UMOV UR38, URZ ;  /* 0x0000003f00267c82 */ /* 0x000fe20008000000 */
[----:B------:R-:W-:Y:S01]  /*0c80*/  ULDC.64 UR54, c[0x0][0x208] ;  /* 0x0000820000367ab9 */ /* 0x000fe20000000a00 */
[----:B------:R-:W-:-:S04]  /*0c90*/  SHF.R.S32.HI R0, RZ, 0x1f, R3 ;  /* 0x0000001fff007819 */ /* 0x000fc80000011403 */
[CC--:B------:R-:W-:Y:S02]  /*0ca0*/  LEA.HI R4, R0.reuse, R3.reuse, RZ, 0x2 ;  /* 0x0000000300047211 */ /* 0x0c0fe400078f10ff */
[----:B------:R-:W-:Y:S02]  /*0cb0*/  LEA.HI R0, R0, R3, RZ, 0x5 ;  /* 0x0000000300007211 */ /* 0x000fe400078f28ff */
[--C-:B------:R-:W-:Y:S02]  /*0cc0*/  SHF.R.S32.HI R5, RZ, 0x2, R4.reuse ;  /* 0x00000002ff057819 */ /* 0x100fe40000011404 */
[----:B------:R-:W-:Y:S02]  /*0cd0*/  SHF.R.S32.HI R6, RZ, 0x1f, R4 ;  /* 0x0000001fff067819 */ /* 0x000fe40000011404 */
[----:B------:R-:W-:Y:S02]  /*0ce0*/  LOP3.LUT R4, R4, 0x7ffffffc, RZ, 0xc0, !PT ;  /* 0x7ffffffc04047812 */ /* 0x000fe400078ec0ff */
[----:B------:R-:W-:-:S02]  /*0cf0*/  LEA.HI R6, R6, R5, RZ, 0x3 ;  /* 0x0000000506067211 */ /* 0x000fc400078f18ff */
[----:B------:R-:W-:Y:S02]  /*0d00*/  SHF.R.S32.HI R0, RZ, 0x5, R0 ;  /* 0x00000005ff007819 */ /* 0x000fe40000011400 */
[----:B------:R-:W-:Y:S02]  /*0d10*/  LOP3.LUT R6, R6, 0xfffffff8, RZ, 0xc0, !PT ;  /* 0xfffffff806067812 */ /* 0x000fe400078ec0ff */
[----:B------:R-:W-:-:S03]  /*0d20*/  IADD3 R4, R3, -R4, RZ ;  /* 0x8000000403047210 */ /* 0x000fc60007ffe0ff */
[----:B------:R-:W-:Y:S01]  /*0d30*/  IMAD.IADD R23, R5, 0x1, -R6 ;  /* 0x0000000105177824 */ /* 0x000fe200078e0a06 */
[----:B------:R-:W-:-:S03]  /*0d40*/  SHF.L.U32 R152, R4, 0x1, RZ ;  /* 0x0000000104987819 */ /* 0x000fc600000006ff */
[----:B------:R-:W-:-:S07]  /*0d50*/  IMAD R23, R0, 0x10, R23 ;  /* 0x0000001000177824 */ /* 0x000fce00078e0217 */
.L_x_79:
[----:B------:R-:W-:Y:S01]  /*0d60*/  ULDC UR8, c[0x0][0xa04] ;  /* 0x0002810000087ab9 */ /* 0x000fe20000000800 */
[----:B------:R-:W-:Y:S01]  /*0d70*/  R2UR UR39, R17 ;  /* 0x00000000112772ca */ /* 0x000fe200000e0000 */
[----:B------:R-:W-:Y:S01]  /*0d80*/  UISETP.NE.AND UP0, UPT, UR8, 0x1, UPT ;  /* 0x000000010800788c */ /* 0x000fe2000bf05270 */
[----:B------:R-:W-:Y:S01]  /*0d90*/  ULDC UR4, c[0x0][0xa10] ;  /* 0x0002840000047ab9 */ /* 0x000fe20000000800 */
[----:B------:R-:W-:Y:S01]  /*0da0*/  ULDC UR36, c[0x0][0xa1c] ;  /* 0x0002870000247ab9 */ /* 0x000fe20000000800 */
[----:B------:R-:W-:Y:S02]  /*0db0*/  UISETP.NE.AND UP1, UPT, UR4, 0x1, UPT ;  /* 0x000000010400788c */ /* 0x000fe4000bf25270 */
[----:B------:R-:W-:-:S06]  /*0dc0*/  UISETP.NE.AND UP2, UPT, UR46, 0x1, UPT ;  /* 0x000000012e00788c */ /* 0x000fcc000bf45270 */
[----:B------:R-:W-:Y:S01]  /*0dd0*/  @UP0 ULDC.64 UR6, c[0x0][0xa08] ;  /* 0x0002820000060ab9 */ /* 0x000fe20000000a00 */
[----:B------:R-:W-:Y:S01]  /*0de0*/  PLOP3.LUT P0, PT, PT, PT, UP2, 0x80, 0x0 ;  /* 0x000000000000781c */ /* 0x000fe20003f0f028 */
[----:B------:R-:W-:-:S03]  /*0df0*/  UIMAD.WIDE.U32 UR4, UR39, UR6, URZ ;  /* 0x00000006270472a5 */ /* 0x000fc6000f8e003f */
[----:B------:R-:W-:Y:S01]  /*0e00*/  @UP1 ULDC UR6, c[0x0][0xa18] ;  /* 0x0002860000061ab9 */ /* 0x000fe20000000800 */
[----:B------:R-:W-:Y:S02]  /*0e10*/  @UP0 USHF.R.U32.HI UR39, URZ, UR7, UR5 ;  /* 0x000000073f270299 */ /* 0x000fe40008011605 */
[----:B------:R-:W-:Y:S01]  /*0e20*/  UISETP.NE.AND UP0, UPT, UR36, 0x1, UPT ;  /* 0x000000012400788c */ /* 0x000fe2000bf05270 */
[----:B------:R-:W-:Y:S02]  /*0e30*/  @UP1 ULDC UR4, c[0x0][0xa14] ;  /* 0x0002850000041ab9 */ /* 0x000fe40000000800 */
[----:B------:R-:W-:Y:S02]  /*0e40*/  UIMAD.WIDE.U32 UR4, UR39, UR4, URZ ;  /* 0x00000004270472a5 */ /* 0x000fe4000f8e003f */
[----:B------:R-:W-:Y:S01]  /*0e50*/  IMAD R0, RZ, RZ, -UR39 ;  /* 0x80000027ff007e24 */ /* 0x000fe2000f8e02ff */
[----:B------:R-:W-:Y:S01]  /*0e60*/  UMOV UR40, UR39 ;  /* 0x0000002700287c82 */ /* 0x000fe20008000000 */
[----:B------:R-:W-:-:S02]  /*0e70*/  @UP1 USHF.R.U32.HI UR40, URZ, UR6, UR5 ;  /* 0x000000063f281299 */ /* 0x000fc40008011605 */
[----:B------:R-:W-:Y:S02]  /*0e80*/  IMAD R0, R0, UR8, R17 ;  /* 0x0000000800007c24 */ /* 0x000fe4000f8e0211 */
[----:B------:R-:W-:Y:S02]  /*0e90*/  @UP0 ULDC.64 UR6, c[0x0][0xa20] ;  /* 0x0002880000060ab9 */ /* 0x000fe40000000a00 */
[----:B------:R-:W-:-:S03]  /*0ea0*/  UIMAD.WIDE.U32 UR4, UR40, UR6, URZ ;  /* 0x00000006280472a5 */ /* 0x000fc6000f8e003f */
[----:B------:R-:W-:Y:S01]  /*0eb0*/  UMOV UR6, UR40 ;  /* 0x0000002800067c82 */ /* 0x000fe20008000000 */
[----:B------:R-:W-:-:S04]  /*0ec0*/  @UP0 USHF.R.U32.HI UR6, URZ, UR7, UR5 ;  /* 0x000000073f060299 */ /* 0x000fc80008011605 */
[----:B------:R-:W-:-:S04]  /*0ed0*/  UIADD3 UR4, -UR6, URZ, URZ ;  /* 0x0000003f06047290 */ /* 0x000fc8000fffe13f */
[----:B------:R-:W-:Y:S01]  /*0ee0*/  UIMAD UR36, UR36, UR4, UR40 ;  /* 0x00000004242472a4 */ /* 0x000fe2000f8e0228 */
[----:B-1-3--:R-:W-:Y:S11]  /*0ef0*/  @!P0 BRA `(.L_x_8) ;  /* 0x0000000000688947 */ /* 0x00aff60003800000 */
[----:B------:R-:W-:-:S06]  /*0f00*/  UISETP.NE.AND UP0, UPT, UR46, 0x2, UPT ;  /* 0x000000022e00788c */ /* 0x000fcc000bf05270 */
[----:B------:R-:W-:-:S13]  /*0f10*/  PLOP3.LUT P1, PT, PT, PT, UP0, 0x80, 0x0 ;  /* 0x000000000000781c */ /* 0x000fda0003f2f008 */
[----:B------:R-:W-:Y:S05]  /*0f20*/  @!P1 BRA `(.L_x_9) ;  /* 0x0000000000449947 */ /* 0x000fea0003800000 */
[----:B------:R-:W-:-:S06]  /*0f30*/  UISETP.NE.AND UP0, UPT, UR46, 0x3, UPT ;  /* 0x000000032e00788c */ /* 0x000fcc000bf05270 */
[----:B------:R-:W-:-:S13]  /*0f40*/  PLOP3.LUT P1, PT, PT, PT, UP0, 0x80, 0x0 ;  /* 0x000000000000781c */ /* 0x000fda0003f2f008 */
[----:B------:R-:W-:Y:S05]  /*0f50*/  @!P1 BRA `(.L_x_10) ;  /* 0x0000000000249947 */ /* 0x000fea0003800000 */
[----:B------:R-:W-:-:S06]  /*0f60*/  UISETP.NE.AND UP0, UPT, UR46, 0x4, UPT ;  /* 0x000000042e00788c */ /* 0x000fcc000bf05270 */
[----:B------:R-:W-:-:S13]  /*0f70*/  PLOP3.LUT P1, PT, PT, PT, UP0, 0x80, 0x0 ;  /* 0x000000000000781c */ /* 0x000fda0003f2f008 */
[----:B------:R-:W-:Y:S05]  /*0f80*/  @P1 BRA `(.L_x_11) ;  /* 0x0000000000541947 */ /* 0x000fea0003800000 */
[----:B------:R-:W-:Y:S02]  /*0f90*/  UIADD3 UR4, UR42, -0x1, URZ ;  /* 0xffffffff2a047890 */ /* 0x000fe4000fffe03f */
[----:B------:R-:W-:Y:S02]  /*0fa0*/  ULOP3.LUT UR42, UR42, 0x1, URZ, 0xc, !UPT ;  /* 0x000000012a2a7892 */ /* 0x000fe4000f8e0c3f */
[----:B------:R-:W-:-:S04]  /*0fb0*/  ULOP3.LUT UR4, UR4, 0x2, URZ, 0xc0, !UPT ;  /* 0x0000000204047892 */ /* 0x000fc8000f8ec03f */
[----:B------:R-:W-:-:S04]  /*0fc0*/  USHF.R.U32.HI UR4, URZ, 0x1, UR4 ;  /* 0x000000013f047899 */ /* 0x000fc80008011604 */
[----:B------:R-:W-:Y:S01]  /*0fd0*/  ULOP3.LUT UR37, UR37, UR4, URZ, 0x3c, !UPT ;  /* 0x0000000425257292 */ /* 0x000fe2000f8e3c3f */
[----:B------:R-:W-:Y:S11]  /*0fe0*/  BRA `(.L_x_11) ;  /* 0x00000000003c7947 */ /* 0x000ff60003800000 */
.L_x_10:
[----:B------:R-:W-:Y:S02]  /*0ff0*/  ULOP3.LUT UP0, URZ, UR42, 0x2, URZ, 0xc0, !UPT ;  /* 0x000000022a3f7892 */ /* 0x000fe4000f80c03f */
[----:B------:R-:W-:Y:S02]  /*1000*/  ULOP3.LUT UR42, UR42, 0x1, URZ, 0xc0, !UPT ;  /* 0x000000012a2a7892 */ /* 0x000fe4000f8ec03f */
[----:B------:R-:W-:-:S04]  /*1010*/  USEL UR4, URZ, 0x1, UP0 ;  /* 0x000000013f047887 */ /* 0x000fc80008000000 */
[----:B------:R-:W-:Y:S01]  /*1020*/  ULOP3.LUT UR37, UR37, UR4, URZ, 0x3c, !UPT ;  /* 0x0000000425257292 */ /* 0x000fe2000f8e3c3f */
[----:B------:R-:W-:Y:S11]  /*1030*/  BRA `(.L_x_11) ;  /* 0x0000000000287947 */ /* 0x000ff60003800000 */
.L_x_9:
[----:B------:R-:W-:Y:S02]  /*1040*/  UIADD3 UR4, UR42, 0x1, URZ ;  /* 0x000000012a047890 */ /* 0x000fe4000fffe03f */
[----:B------:R-:W-:Y:S02]  /*1050*/  ULOP3.LUT UR42, UR42, 0x1, URZ, 0xc, !UPT ;  /* 0x000000012a2a7892 */ /* 0x000fe4000f8e0c3f */
[----:B------:R-:W-:-:S04]  /*1060*/  UISETP.GT.U32.AND UP0, UPT, UR4, 0x1, UPT ;  /* 0x000000010400788c */ /* 0x000fc8000bf04070 */
[----:B------:R-:W-:-:S04]  /*1070*/  USEL UR4, URZ, 0x1, !UP0 ;  /* 0x000000013f047887 */ /* 0x000fc8000c000000 */
[----:B------:R-:W-:Y:S01]  /*1080*/  ULOP3.LUT UR37, UR37, UR4, URZ, 0x3c, !UPT ;  /* 0x0000000425257292 */ /* 0x000fe2000f8e3c3f */
[----:B------:R-:W-:Y:S11]  /*1090*/  BRA `(.L_x_11) ;  /* 0x0000000000107947 */ /* 0x000ff60003800000 */
.L_x_8:
[----:B------:R-:W-:Y:S02]  /*10a0*/  UISETP.GT.U32.AND UP0, UPT, UR42, 0x1, UPT ;  /* 0x000000012a00788c */ /* 0x000fe4000bf04070 */
[----:B------:R-:W-:Y:S02]  /*10b0*/  ULOP3.LUT UR42, UR42, 0x1, URZ, 0xc0, !UPT ;  /* 0x000000012a2a7892 */ /* 0x000fe4000f8ec03f */
[----:B------:R-:W-:-:S04]  /*10c0*/  USEL UR4, URZ, 0x1, !UP0 ;  /* 0x000000013f047887 */ /* 0x000fc8000c000000 */
[----:B------:R-:W-:-:S12]  /*10d0*/  ULOP3.LUT UR37, UR37, UR4, URZ, 0x3c, !UPT ;  /* 0x0000000425257292 */ /* 0x000fd8000f8e3c3f */
.L_x_11:
[----:B------:R-:W-:Y:S05]  /*10e0*/  @!P0 BRA `(.L_x_12) ;  /* 0x0000000000408947 */ /* 0x000fea0003800000 */
[----:B------:R-:W-:-:S06]  /*10f0*/  UISETP.NE.AND UP0, UPT, UR46, 0x2, UPT ;  /* 0x000000022e00788c */ /* 0x000fcc000bf05270 */
[----:B------:R-:W-:-:S13]  /*1100*/  PLOP3.LUT P0, PT, PT, PT, UP0, 0x80, 0x0 ;  /* 0x000000000000781c */ /* 0x000fda0003f0f008 */
[----:B------:R-:W-:Y:S05]  /*1110*/  @!P0 BRA `(.L_x_13) ;  /* 0x00000000002c8947 */ /* 0x000fea0003800000 */
[----:B------:R-:W-:-:S06]  /*1120*/  UISETP.NE.AND UP0, UPT, UR46, 0x3, UPT ;  /* 0x000000032e00788c */ /* 0x000fcc000bf05270 */
[----:B------:R-:W-:-:S13]  /*1130*/  PLOP3.LUT P0, PT, PT, PT, UP0, 0x80, 0x0 ;  /* 0x000000000000781c */ /* 0x000fda0003f0f008 */
[----:B------:R-:W-:Y:S05]  /*1140*/  @!P0 BRA `(.L_x_14) ;  /* 0x0000000000188947 */ /* 0x000fea0003800000 */
[----:B------:R-:W-:Y:S01]  /*1150*/  UISETP.NE.AND UP0, UPT, UR46, 0x4, UPT ;  /* 0x000000042e00788c */ /* 0x000fe2000bf05270 */
[----:B------:R-:W-:-:S05]  /*1160*/  MOV R18, R0 ;  /* 0x0000000000127202 */ /* 0x000fca0000000f00 */
[----:B------:R-:W-:-:S13]  /*1170*/  PLOP3.LUT P0, PT, PT, PT, UP0, 0x80, 0x0 ;  /* 0x000000000000781c */ /* 0x000fda0003f0f008 */
[----:B------:R-:W-:Y:S05]  /*1180*/  @P0 BRA `(.L_x_15) ;  /* 0x00000000001c0947 */ /* 0x000fea0003800000 */
[----:B------:R-:W-:Y:S01]  /*1190*/  LEA R18, R0, 0x3, 0x1 ;  /* 0x0000000300127811 */ /* 0x000fe200078e08ff */
[----:B------:R-:W-:Y:S06]  /*11a0*/  BRA `(.L_x_15) ;  /* 0x0000000000147947 */ /* 0x000fec0003800000 */
.L_x_14:
[----:B------:R-:W-:Y:S01]  /*11b0*/  LEA R18, R0, 0x2, 0x1 ;  /* 0x0000000200127811 */ /* 0x000fe200078e08ff */
[----:B------:R-:W-:Y:S06]  /*11c0*/  BRA `(.L_x_15) ;  /* 0x00000000000c7947 */ /* 0x000fec0003800000 */
.L_x_13:
[----:B------:R-:W-:Y:S01]  /*11d0*/  LEA R18, R0, 0x1, 0x1 ;  /* 0x0000000100127811 */ /* 0x000fe200078e08ff */
[----:B------:R-:W-:Y:S06]  /*11e0*/  BRA `(.L_x_15) ;  /* 0x0000000000047947 */ /* 0x000fec0003800000 */
.L_x_12:
[----:B------:R-:W-:-:S07]  /*11f0*/  IMAD.SHL.U32 R18, R0, 0x2, RZ ;  /* 0x0000000200127824 */ /* 0x000fce00078e00ff */
.L_x_15:
[----:B------:R-:W-:Y:S01]  /*1200*/  ULOP3.LUT UR6, UR44, 0x1, URZ, 0xfc, !UPT ;  /* 0x000000012c067892 */ /* 0x000fe2000f8efc3f */
[----:B------:R-:W-:Y:S01]  /*1210*/  LEA R0, R0, 0xff, 0x7 ;  /* 0x000000ff00007811 */ /* 0x000fe200078e38ff */
[----:B------:R-:W-:Y:S02]  /*1220*/  ULDC UR4, c[0x0][0x28c] ;  /* 0x0000a30000047ab9 */ /* 0x000fe40000000800 */
[----:B------:R-:W-:Y:S01]  /*1230*/  UIADD3 UR4, UR4, 0x7f, URZ ;  /* 0x0000007f04047890 */ /* 0x000fe2000fffe03f */
[----:B------:R-:W-:Y:S01]  /*1240*/  SHF.R.S32.HI R3, RZ, 0x1f, R0 ;  /* 0x0000001fff037819 */ /* 0x000fe20000011400 */
[----:B------:R-:W-:Y:S02]  /*1250*/  UISETP.NE.AND UP0, UPT, UR6, 0x3, UPT ;  /* 0x000000030600788c */ /* 0x000fe4000bf05270 */
[----:B------:R-:W-:Y:S01]  /*1260*/  USHF.R.S32.HI UR5, URZ, 0x1f, UR4 ;  /* 0x0000001f3f057899 */ /* 0x000fe20008011404 */
[----:B------:R-:W-:-:S03]  /*1270*/  LEA.HI R3, R3, R0, RZ, 0x7 ;  /* 0x0000000003037211 */ /* 0x000fc600078f38ff */
[----:B------:R-:W-:Y:S01]  /*1280*/  PLOP3.LUT P0, PT, PT, PT, UP0, 0x80, 0x0 ;  /* 0x000000000000781c */ /* 0x000fe20003f0f008 */
[----:B------:R-:W-:Y:S01]  /*1290*/  ULEA.HI UR5, UR5, UR4, URZ, 0x7 ;  /* 0x0000000405057291 */ /* 0x000fe2000f8f383f */
[----:B------:R-:W-:-:S03]  /*12a0*/  SHF.R.S32.HI R3, RZ, 0x7, R3 ;  /* 0x00000007ff037819 */ /* 0x000fc60000011403 */
[----:B------:R-:W-:-:S06]  /*12b0*/  USHF.R.S32.HI UR5, URZ, 0x7, UR5 ;  /* 0x000000073f057899 */ /* 0x000fcc0008011405 */
[----:B------:R-:W-:Y:S02]  /*12c0*/  VIMNMX R7, R3, UR5, PT ;  /* 0x0000000503077c48 */ /* 0x000fe4000bfe0100 */
[----:B------:R-:W-:Y:S05]  /*12d0*/  @!P0 BRA `(.L_x_16) ;  /* 0x0000000000048947 */ /* 0x000fea0003800000 */
[----:B------:R-:W-:Y:S01]  /*12e0*/  BPT.TRAP 0x1 ;  /* 0x000000040000795c */ /* 0x000fe20000300000 */
.L_x_16:
[----:B------:R-:W1:Y:S01]  /*12f0*/  S2UR UR4, SR_CgaCtaId ;  /* 0x00000000000479c3 */ /* 0x000e620000008800 */
[----:B------:R-:W-:Y:S01]  /*1300*/  UMOV UR41, 0x400 ;  /* 0x0000040000297882 */ /* 0x000fe20000000000 */
[----:B------:R-:W-:Y:S01]  /*1310*/  MOV R0, UR37 ;  /* 0x0000002500007c02 */ /* 0x000fe20008000f00 */
[----:B------:R-:W-:-:S03]  /*1320*/  UISETP.NE.AND UP0, UPT, UR43, 0x3, UPT ;  /* 0x000000032b00788c */ /* 0x000fc6000bf05270 */
[----:B------:R-:W-:-:S03]  /*1330*/  SHF.L.U32 R0, R0, 0x1f, RZ ;  /* 0x0000001f00007819 */ /* 0x000fc600000006ff */
[----:B------:R-:W-:Y:S01]  /*1340*/  PLOP3.LUT P0, PT, PT, PT, UP0, 0x80, 0x0 ;  /* 0x000000000000781c */ /* 0x000fe20003f0f008 */
[----:B-1----:R-:W-:-:S04]  /*1350*/  ULEA UR41, UR4, UR41, 0x18 ;  /* 0x0000002904297291 */ /* 0x002fc8000f8ec03f */
[----:B------:R-:W-:-:S09]  /*1360*/  ULEA UR4, UR42, UR41, 0x3 ;  /* 0x000000292a047291 */ /* 0x000fd2000f8e183f */
[----:B------:R-:W1:Y:S02]  /*1370*/  SYNCS.PHASECHK.TRANS64.TRYWAIT P1, [UR4+0x34450], R0 ;  /* 0x03445000ff0075a7 */ /* 0x000e640008020144 */
[----:B-1----:R-:W-:Y:S05]  /*1380*/  @!P1 BRA `(.L_x_17) ;  /* 0x000000cc000c9947 */ /* 0x002fea0003800000 */
.L_x_126:
[----:B------:R-:W-:Y:S05]  /*1390*/  @!P0 BRA `(.L_x_18) ;  /* 0x0000000000048947 */ /* 0x000fea0003800000 */
[----:B------:R-:W-:Y:S01]  /*13a0*/  BPT.TRAP 0x1 ;  /* 0x000000040000795c */ /* 0x000fe20000300000 */
.L_x_18:
[----:B------:R-:W-:Y:S01]  /*13b0*/  ULEA UR51, UR38, UR41, 0x3 ;  /* 0x0000002926337291 */ /* 0x000fe2000f8e183f */
[----:B-1----:R-:W-:Y:S01]  /*13c0*/  SHF.L.U32 R0, R19, 0x1f, RZ ;  /* 0x0000001f13007819 */ /* 0x002fe200000006ff */
[----:B------:R-:W-:Y:S01]  /*13d0*/  UIADD3 UR50, UR41, 0x34490, URZ ;  /* 0x0003449029327890 */ /* 0x000fe2000fffe03f */
[----:B------:R-:W-:Y:S01]  /*13e0*/  SHF.L.U32 R3, R22, 0x1f, RZ ;  /* 0x0000001f16037819 */ /* 0x000fe200000006ff */
[----:B------:R-:W-:Y:S02]  /*13f0*/  ULEA UR49, UR46, 0xfffffff8, 0x3 ;  /* 0xfffffff82e317891 */ /* 0x000fe4000f8e183f */
[----:B------:R-:W-:Y:S02]  /*1400*/  ULEA UR48, UR46, UR50, 0x3 ;  /* 0x000000322e307291 */ /* 0x000fe4000f8e183f */
[----:B------:R-:W-:Y:S01]  /*1410*/  ULOP3.LUT UR49, UR49, 0x8, URZ, 0xc, !UPT ;  /* 0x0000000831317892 */ /* 0x000fe2000f8e0c3f */
[----:B------:R-:W1:Y:S02]  /*1420*/  SYNCS.PHASECHK.TRANS64.TRYWAIT P1, [UR51+0x34400], R0 ;  /* 0x03440000ff0075a7 */ /* 0x000e640008020173 */
[----:B-1----:R-:W-:Y:S09]  /*1430*/  @!P1 BRA `(.L_x_19) ;  /* 0x000000c800f89947 */ /* 0x002ff20003800000 */
.L_x_127:
[----:B------:R-:W2:Y:S02]  /*1440*/  SYNCS.PHASECHK.TRANS64.TRYWAIT P1, [UR48+-0x8], R3 ;  /* 0xfffff803ff0075a7 */ /* 0x000ea40008020170 */
[----:B--2---:R-:W-:Y:S05]  /*1450*/  @!P1 BRA `(.L_x_20) ;  /* 0x000000cc00089947 */ /* 0x004fea0003800000 */
.L_x_128:
[----:B------:R-:W-:Y:S01]  /*1460*/  UIADD3 UR5, UR41, 0x8000, URZ ;  /* 0x0000800029057890 */ /* 0x000fe2000fffe03f */
[----:B------:R-:W-:Y:S01]  /*1470*/  WARPGROUP.ARRIVE ;  /* 0x00000000000079c5 */ /* 0x000fe20000000000 */
[----:B------:R-:W-:Y:S01]  /*1480*/  USHF.R.U32.HI UR4, URZ, 0x4, UR41 ;  /* 0x000000043f047899 */ /* 0x000fe20008011629 */
[----:B-1----:R-:W-:Y:S01]  /*1490*/  IMAD R3, R18, 0x40, R23 ;  /* 0x0000004012037824 */ /* 0x002fe200078e0217 */
[----:B------:R-:W-:Y:S01]  /*14a0*/  USHF.R.U32.HI UR5, URZ, 0x4, UR5 ;  /* 0x000000043f057899 */ /* 0x000fe20008011605 */
[C---:B------:R-:W-:Y:S01]  /*14b0*/  IADD3 R0, R152.reuse, 0x8, RZ ;  /* 0x0000000898007810 */ /* 0x040fe20007ffe0ff */
[----:B------:R-:W-:Y:S01]  /*14c0*/  ULOP3.LUT UR4, UR4, 0x3fff, URZ, 0xc0, !UPT ;  /* 0x00003fff04047892 */ /* 0x000fe2000f8ec03f */
[C---:B------:R-:W-:Y:S01]  /*14d0*/  VIADD R5, R3.reuse, 0x8 ;  /* 0x0000000803057836 */ /* 0x040fe20000000000 */
[----:B------:R-:W-:Y:S01]  /*14e0*/  ULOP3.LUT UR56, UR5, 0x3fff, URZ, 0xc0, !UPT ;  /* 0x00003fff05387892 */ /* 0x000fe2000f8ec03f */
[----:B------:R-:W-:Y:S01]  /*14f0*/  ISETP.GE.AND P3, PT, R3, R0, PT ;  /* 0x000000000300720c */ /* 0x000fe20003f66270 */
[----:B------:R-:W-:Y:S01]  /*1500*/  ULOP3.LUT UR4, UR4, 0x10000, URZ, 0xfc, !UPT ;  /* 0x0001000004047892 */ /* 0x000fe2000f8efc3f */
[C---:B------:R-:W-:Y:S01]  /*1510*/  IADD3 R0, R152.reuse, 0x10, RZ ;  /* 0x0000001098007810 */ /* 0x040fe20007ffe0ff */
[----:B------:R-:W-:Y:S01]  /*1520*/  ULOP3.LUT UR47, UR56, 0x10000, URZ, 0xfc, !UPT ;  /* 0x00010000382f7892 */ /* 0x000fe2000f8efc3f */
[----:B------:R-:W-:Y:S01]  /*1530*/  ISETP.GE.AND P1, PT, R5, R152, PT ;  /* 0x000000980500720c */ /* 0x000fe20003f26270 */
[----:B------:R-:W-:Y:S01]  /*1540*/  ULEA UR32, UR42, UR4, 0xa ;  /* 0x000000042a207291 */ /* 0x000fe2000f8e503f */
[----:B------:R-:W-:Y:S01]  /*1550*/  ISETP.GE.AND P6, PT, R3, R0, PT ;  /* 0x000000000300720c */ /* 0x000fe20003fc6270 */
[----:B------:R-:W-:Y:S01]  /*1560*/  ULEA UR34, UR38, UR47, 0xb ;  /* 0x0000002f26227291 */ /* 0x000fe2000f8e583f */
[C---:B------:R-:W-:Y:S01]  /*1570*/  VIADD R0, R152.reuse, 0x18 ;  /* 0x0000001898007836 */ /* 0x040fe20000000000 */
[----:B------:R-:W-:Y:S01]  /*1580*/  UMOV UR33, 0x40000040 ;  /* 0x4000004000217882 */ /* 0x000fe20000000000 */
[----:B------:R-:W-:Y:S01]  /*1590*/  UMOV UR35, 0x40000040 ;  /* 0x4000004000237882 */ /* 0x000fe20000000000 */
[----:B------:R-:W-:Y:S01]  /*15a0*/  UIADD3 UR4, UR32, 0x2, URZ ;  /* 0x0000000220047890 */ /* 0x000fe2000fffe03f */
[C---:B------:R-:W-:Y:S01]  /*15b0*/  VIADD R4, R152.reuse, 0x9 ;  /* 0x0000000998047836 */ /* 0x040fe20000000000 */
[----:B------:R-:W-:Y:S01]  /*15c0*/  UIADD3 UR6, UR34, 0x2, URZ ;  /* 0x0000000222067890 */ /* 0x000fe2000fffe03f */
[----:B------:R-:W-:Y:S01]  /*15d0*/  ISETP.GT.AND P2, PT, R5, R152, PT ;  /* 0x000000980500720c */ /* 0x000fe20003f44270 */
[----:B------:R-:W-:Y:S01]  /*15e0*/  UMOV UR5, 0x40000040 ;  /* 0x4000004000057882 */ /* 0x000fe20000000000 */
[----:B------:R-:W-:Y:S01]  /*15f0*/  HGMMA.64x128x16.F32.BF16 R24, gdesc[UR32], RZ, !UPT, gsb0 ;  /* 0x01e00000201879f0 */ /* 0x000fe2000c0018ff */
[----:B------:R-:W-:Y:S01]  /*1600*/  UMOV UR7, 0x40000040 ;  /* 0x4000004000077882 */ /* 0x000fe20000000000 */
[----:B------:R-:W-:Y:S01]  /*1610*/  UIADD3 UR8, UR32, 0x4, URZ ;  /* 0x0000000420087890 */ /* 0x000fe2000fffe03f */
[C---:B------:R-:W-:Y:S01]  /*1620*/  ISETP.GE.AND P4, PT, R3.reuse, R4, PT ;  /* 0x000000040300720c */ /* 0x040fe20003f86270 */
[----:B------:R-:W-:Y:S01]  /*1630*/  UIADD3 UR10, UR34, 0x4, URZ ;  /* 0x00000004220a7890 */ /* 0x000fe2000fffe03f */
[C---:B------:R-:W-:Y:S01]  /*1640*/  IADD3 R4, R152.reuse, 0x19, RZ ;  /* 0x0000001998047810 */ /* 0x040fe20007ffe0ff */
[----:B------:R-:W-:Y:S01]  /*1650*/  UMOV UR9, 0x40000040 ;  /* 0x4000004000097882 */ /* 0x000fe20000000000 */
[----:B------:R-:W-:Y:S01]  /*1660*/  UMOV UR11, 0x40000040 ;  /* 0x40000040000b7882 */ /* 0x000fe20000000000 */
[----:B------:R-:W-:Y:S01]  /*1670*/  UIADD3 UR12, UR32, 0x6, URZ ;  /* 0x00000006200c7890 */ /* 0x000fe2000fffe03f */
[----:B------:R-:W-:Y:S01]  /*1680*/  IADD3 R6, R152, 0x11, RZ ;  /* 0x0000001198067810 */ /* 0x000fe20007ffe0ff */
[----:B------:R-:W-:Y:S01]  /*1690*/  UIADD3 UR14, UR34, 0x6, URZ ;  /* 0x00000006220e7890 */ /* 0x000fe2000fffe03f */
[----:B------:R-:W-:Y:S01]  /*16a0*/  P2R R10, PR, RZ, 0x1 ;  /* 0x00000001ff0a7803 */ /* 0x000fe20000000000 */
[----:B------:R-:W-:Y:S01]  /*16b0*/  UMOV UR13, 0x40000040 ;  /* 0x40000040000d7882 */ /* 0x000fe20000000000 */
[----:B------:R-:W-:Y:S01]  /*16c0*/  UMOV UR15, 0x40000040 ;  /* 0x40000040000f7882 */ /* 0x000fe20000000000 */
[----:B------:R-:W-:Y:S01]  /*16d0*/  UIADD3 UR16, UR32, 0x200, URZ ;  /* 0x0000020020107890 */ /* 0x000fe2000fffe03f */
[----:B------:R-:W-:Y:S01]  /*16e0*/  ISETP.GE.AND P5, PT, R3, R6, PT ;  /* 0x000000060300720c */ /* 0x000fe20003fa6270 */
[----:B------:R-:W-:Y:S01]  /*16f0*/  UIADD3 UR18, UR34, 0x400, URZ ;  /* 0x0000040022127890 */ /* 0x000fe2000fffe03f */
[----:B------:R-:W-:Y:S01]  /*1700*/  UMOV UR17, 0x40000040 ;  /* 0x4000004000117882 */ /* 0x000fe20000000000 */
[----:B------:R-:W-:Y:S01]  /*1710*/  UMOV UR19, 0x40000040 ;  /* 0x4000004000137882 */ /* 0x000fe20000000000 */
[----:B------:R-:W-:-:S02]  /*1720*/  UIADD3 UR20, UR32, 0x202, URZ ;  /* 0x0000020220147890 */ /* 0x000fc4000fffe03f */
[----:B------:R-:W-:Y:S01]  /*1730*/  UIADD3 UR22, UR34, 0x402, URZ ;  /* 0x0000040222167890 */ /* 0x000fe2000fffe03f */
[----:B------:R-:W-:Y:S01]  /*1740*/  UMOV UR21, 0x40000040 ;  /* 0x4000004000157882 */ /* 0x000fe20000000000 */
[----:B------:R-:W-:Y:S01]  /*1750*/  UMOV UR23, 0x40000040 ;  /* 0x4000004000177882 */ /* 0x000fe20000000000 */
[----:B------:R-:W-:Y:S02]  /*1760*/  UIADD3 UR24, UR32, 0x204, URZ ;  /* 0x0000020420187890 */ /* 0x000fe4000fffe03f */
[----:B------:R-:W-:Y:S01]  /*1770*/  UIADD3 UR26, UR34, 0x404, URZ ;  /* 0x00000404221a7890 */ /* 0x000fe2000fffe03f */
[----:B------:R-:W-:Y:S01]  /*1780*/  UMOV UR25, 0x40000040 ;  /* 0x4000004000197882 */ /* 0x000fe20000000000 */
[----:B------:R-:W-:Y:S01]  /*1790*/  UMOV UR27, 0x40000040 ;  /* 0x40000040001b7882 */ /* 0x000fe20000000000 */
[----:B------:R-:W-:Y:S02]  /*17a0*/  UIADD3 UR28, UR32, 0x206, URZ ;  /* 0x00000206201c7890 */ /* 0x000fe4000fffe03f */
[----:B------:R-:W-:Y:S01]  /*17b0*/  UIADD3 UR30, UR34, 0x406, URZ ;  /* 0x00000406221e7890 */ /* 0x000fe2000fffe03f */
[----:B------:R-:W-:Y:S01]  /*17c0*/  UMOV UR29, 0x40000040 ;  /* 0x40000040001d7882 */ /* 0x000fe20000000000 */
[----:B------:R-:W-:Y:S01]  /*17d0*/  UMOV UR31, 0x40000040 ;  /* 0x40000040001f7882 */ /* 0x000fe20000000000 */
[----:B------:R-:W-:-:S04]  /*17e0*/  UIADD3 UR38, UR38, 0x1, URZ ;  /* 0x0000000126267890 */ /* 0x000fc8000fffe03f */
[----:B------:R-:W-:Y:S01]  /*17f0*/  UISETP.NE.AND UP0, UPT, UR38, 0x5, UPT ;  /* 0x000000052600788c */ /* 0x000fe2000bf05270 */
[----:B------:R-:W-:Y:S02]  /*1800*/  WARPGROUP.DEPBAR.LE gsb0, 0x0 ;  /* 0x00008000000079c5 */ /* 0x000fe40000010000 */
[----:B------:R-:W-:-:S06]  /*1810*/  WARPGROUP.ARRIVE ;  /* 0x00000000000079c5 */ /* 0x000fcc0000000000 */
[----:B------:R-:W-:Y:S01]  /*1820*/  HGMMA.64x128x16.F32.BF16 R24, gdesc[UR4], R24, gsb0 ;  /* 0x01e00000041879f0 */ /* 0x000fe20008001818 */
[----:B------:R-:W-:Y:S02]  /*1830*/  ULDC UR6, c[0x0][0x604] ;  /* 0x0001810000067ab9 */ /* 0x000fe40000000800 */
[----:B------:R-:W-:Y:S02]  /*1840*/  WARPGROUP.DEPBAR.LE gsb0, 0x0 ;  /* 0x00008000000079c5 */ /* 0x000fe40000010000 */
[----:B------:R-:W-:-:S07]  /*1850*/  WARPGROUP.ARRIVE ;  /* 0x00000000000079c5 */ /* 0x000fce0000000000 */
[----:B------:R-:W-:Y:S03]  /*1860*/  HGMMA.64x128x16.F32.BF16 R24, gdesc[UR8], R24, gsb0 ;  /* 0x01e00000081879f0 */ /* 0x000fe60008001818 */
        /* <DEDUP_REMOVED lines=16> */
[----:B------:R-:W-:Y:S02]  /*1970*/  FSEL R26, R26, -INF , P1 ;  /* 0xff8000001a1a7808 */ /* 0x000fe40000800000 */
[----:B------:R-:W-:Y:S02]  /*1980*/  ISETP.GE.AND P1, PT, R3, R152, PT ;  /* 0x000000980300720c */ /* 0x000fe40003f26270 */
[----:B------:R-:W-:Y:S02]  /*1990*/  FSEL R27, R27, -INF , P2 ;  /* 0xff8000001b1b7808 */ /* 0x000fe40001000000 */
[----:B------:R-:W-:-:S02]  /*19a0*/  FSEL R24, R24, -INF , P1 ;  /* 0xff80000018187808 */ /* 0x000fc40000800000 */
[----:B------:R-:W-:Y:S02]  /*19b0*/  FSEL R30, R30, -INF , P1 ;  /* 0xff8000001e1e7808 */ /* 0x000fe40000800000 */
[C---:B------:R-:W-:Y:S01]  /*19c0*/  ISETP.GE.AND P1, PT, R3.reuse, R0, PT ;  /* 0x000000000300720c */ /* 0x040fe20003f26270 */
[----:B------:R-:W-:Y:S01]  /*19d0*/  VIADD R0, R152, 0x20 ;  /* 0x0000002098007836 */ /* 0x000fe20000000000 */
[C---:B------:R-:W-:Y:S02]  /*19e0*/  ISETP.GT.AND P2, PT, R3.reuse, R152, PT ;  /* 0x000000980300720c */ /* 0x040fe40003f44270 */
[----:B------:R-:W-:Y:S02]  /*19f0*/  FSEL R28, R28, -INF , P3 ;  /* 0xff8000001c1c7808 */ /* 0x000fe40001800000 */
[----:B------:R-:W-:Y:S02]  /*1a00*/  FSEL R34, R34, -INF , P3 ;  /* 0xff80000022227808 */ /* 0x000fe40001800000 */
[----:B------:R-:W-:Y:S01]  /*1a10*/  ISETP.GE.AND P3, PT, R3, R0, PT ;  /* 0x000000000300720c */ /* 0x000fe20003f66270 */
[----:B------:R-:W-:Y:S01]  /*1a20*/  VIADD R0, R152, 0x28 ;  /* 0x0000002898007836 */ /* 0x000fe20000000000 */
[----:B------:R-:W-:-:S02]  /*1a30*/  FSEL R25, R25, -INF , P2 ;  /* 0xff80000019197808 */ /* 0x000fc40001000000 */
[----:B------:R-:W-:Y:S02]  /*1a40*/  FSEL R31, R31, -INF , P2 ;  /* 0xff8000001f1f7808 */ /* 0x000fe40001000000 */
[C---:B------:R-:W-:Y:S02]  /*1a50*/  ISETP.GE.AND P2, PT, R3.reuse, R4, PT ;  /* 0x000000040300720c */ /* 0x040fe40003f46270 */
[----:B------:R-:W-:Y:S02]  /*1a60*/  IADD3 R4, R152, 0x21, RZ ;  /* 0x0000002198047810 */ /* 0x000fe40007ffe0ff */
[----:B------:R-:W-:Y:S02]  /*1a70*/  FSEL R32, R32, -INF , P6 ;  /* 0xff80000020207808 */ /* 0x000fe40003000000 */
[----:B------:R-:W-:Y:S02]  /*1a80*/  FSEL R38, R38, -INF , P6 ;  /* 0xff80000026267808 */ /* 0x000fe40003000000 */
[----:B------:R-:W-:Y:S01]  /*1a90*/  ISETP.GE.AND P6, PT, R3, R0, PT ;  /* 0x000000000300720c */ /* 0x000fe20003fc6270 */
[----:B------:R-:W-:Y:S01]  /*1aa0*/  VIADD R0, R152, 0x30 ;  /* 0x0000003098007836 */ /* 0x000fe20000000000 */
[----:B------:R-:W-:-:S02]  /*1ab0*/  FSEL R29, R29, -INF , P4 ;  /* 0xff8000001d1d7808 */ /* 0x000fc40002000000 */
[----:B------:R-:W-:Y:S02]  /*1ac0*/  FSEL R35, R35, -INF , P4 ;  /* 0xff80000023237808 */ /* 0x000fe40002000000 */
[----:B------:R-:W-:Y:S02]  /*1ad0*/  ISETP.GE.AND P4, PT, R3, R4, PT ;  /* 0x000000040300720c */ /* 0x000fe40003f86270 */
[----:B------:R-:W-:Y:S02]  /*1ae0*/  IADD3 R4, R152, 0x29, RZ ;  /* 0x0000002998047810 */ /* 0x000fe40007ffe0ff */
[----:B------:R-:W-:Y:S02]  /*1af0*/  FSEL R36, R36, -INF , P1 ;  /* 0xff80000024247808 */ /* 0x000fe40000800000 */
[----:B------:R-:W-:Y:S02]  /*1b00*/  FSEL R42, R42, -INF , P1 ;  /* 0xff8000002a2a7808 */ /* 0x000fe40000800000 */
[----:B------:R-:W-:-:S02]  /*1b10*/  FMNMX R5, R24, R25, !PT ;  /* 0x0000001918057209 */ /* 0x000fc40007800000 */
[----:B------:R-:W-:Y:S02]  /*1b20*/  ISETP.GE.AND P1, PT, R3, R0, PT ;  /* 0x000000000300720c */ /* 0x000fe40003f26270 */
[----:B------:R-:W-:Y:S02]  /*1b30*/  FSEL R33, R33, -INF , P5 ;  /* 0xff80000021217808 */ /* 0x000fe40002800000 */
[----:B------:R-:W-:Y:S02]  /*1b40*/  FSEL R39, R39, -INF , P5 ;  /* 0xff80000027277808 */ /* 0x000fe40002800000 */
[----:B------:R-:W-:Y:S02]  /*1b50*/  IADD3 R0, R152, 0x31, RZ ;  /* 0x0000003198007810 */ /* 0x000fe40007ffe0ff */
[----:B------:R-:W-:Y:S02]  /*1b60*/  ISETP.GE.AND P5, PT, R3, R4, PT ;  /* 0x000000040300720c */ /* 0x000fe40003fa6270 */
[----:B------:R-:W-:-:S02]  /*1b70*/  FMNMX R4, R28, R5, !PT ;  /* 0x000000051c047209 */ /* 0x000fc40007800000 */
[----:B------:R-:W-:Y:S02]  /*1b80*/  FSEL R37, R37, -INF , P2 ;  /* 0xff80000025257808 */ /* 0x000fe40001000000 */
[----:B------:R-:W-:Y:S02]  /*1b90*/  FSEL R43, R43, -INF , P2 ;  /* 0xff8000002b2b7808 */ /* 0x000fe40001000000 */
[----:B------:R-:W-:Y:S01]  /*1ba0*/  ISETP.GE.AND P2, PT, R3, R0, PT ;  /* 0x000000000300720c */ /* 0x000fe20003f46270 */
[----:B------:R-:W-:Y:S01]  /*1bb0*/  VIADD R0, R152, 0x38 ;  /* 0x0000003898007836 */ /* 0x000fe20000000000 */
[----:B------:R-:W-:Y:S02]  /*1bc0*/  FMNMX R5, R29, R4, !PT ;  /* 0x000000041d057209 */ /* 0x000fe40007800000 */
[----:B------:R-:W-:Y:S02]  /*1bd0*/  FSEL R40, R40, -INF , P3 ;  /* 0xff80000028287808 */ /* 0x000fe40001800000 */
[----:B------:R-:W-:-:S02]  /*1be0*/  FSEL R46, R46, -INF , P3 ;  /* 0xff8000002e2e7808 */ /* 0x000fc40001800000 */
[----:B------:R-:W-:Y:S02]  /*1bf0*/  ISETP.GE.AND P3, PT, R3, R0, PT ;  /* 0x000000000300720c */ /* 0x000fe40003f66270 */
[----:B------:R-:W-:Y:S02]  /*1c00*/  FMNMX R4, R32, R5, !PT ;  /* 0x0000000520047209 */ /* 0x000fe40007800000 */
[----:B------:R-:W-:Y:S02]  /*1c10*/  IADD3 R0, R152, 0x39, RZ ;  /* 0x0000003998007810 */ /* 0x000fe40007ffe0ff */
[----:B------:R-:W-:Y:S02]  /*1c20*/  FSEL R41, R41, -INF , P4 ;  /* 0xff80000029297808 */ /* 0x000fe40002000000 */
[----:B------:R-:W-:Y:S02]  /*1c30*/  FSEL R47, R47, -INF , P4 ;  /* 0xff8000002f2f7808 */ /* 0x000fe40002000000 */
[----:B------:R-:W-:-:S02]  /*1c40*/  FMNMX R5, R33, R4, !PT ;  /* 0x0000000421057209 */ /* 0x000fc40007800000 */
[C---:B------:R-:W-:Y:S01]  /*1c50*/  ISETP.GE.AND P4, PT, R3.reuse, R0, PT ;  /* 0x000000000300720c */ /* 0x040fe20003f86270 */
[----:B------:R-:W-:Y:S01]  /*1c60*/  VIADD R0, R152, 0x40 ;  /* 0x0000004098007836 */ /* 0x000fe20000000000 */
[----:B------:R-:W-:Y:S02]  /*1c70*/  FMNMX R4, R36, R5, !PT ;  /* 0x0000000524047209 */ /* 0x000fe40007800000 */
[----:B------:R-:W-:Y:S02]  /*1c80*/  FSEL R44, R44, -INF , P6 ;  /* 0xff8000002c2c7808 */ /* 0x000fe40003000000 */
[----:B------:R-:W-:Y:S02]  /*1c90*/  FSEL R50, R50, -INF , P6 ;  /* 0xff80000032327808 */ /* 0x000fe40003000000 */
[----:B------:R-:W-:Y:S02]  /*1ca0*/  ISETP.GE.AND P6, PT, R3, R0, PT ;  /* 0x000000000300720c */ /* 0x000fe40003fc6270 */
[----:B------:R-:W-:-:S02]  /*1cb0*/  IADD3 R0, R152, 0x41, RZ ;  /* 0x0000004198007810 */ /* 0x000fc40007ffe0ff */
[----:B------:R-:W-:Y:S02]  /*1cc0*/  FMNMX R5, R37, R4, !PT ;  /* 0x0000000425057209 */ /* 0x000fe40007800000 */
[----:B------:R-:W-:Y:S02]  /*1cd0*/  FSEL R45, R45, -INF , P5 ;  /* 0xff8000002d2d7808 */ /* 0x000fe40002800000 */
[----:B------:R-:W-:Y:S02]  /*1ce0*/  FSEL R51, R51, -INF , P5 ;  /* 0xff80000033337808 */ /* 0x000fe40002800000 */
[----:B------:R-:W-:Y:S01]  /*1cf0*/  ISETP.GE.AND P5, PT, R3, R0, PT ;  /* 0x000000000300720c */ /* 0x000fe20003fa6270 */
[----:B------:R-:W-:Y:S01]  /*1d00*/  VIADD R0, R152, 0x48 ;  /* 0x0000004898007836 */ /* 0x000fe20000000000 */
[----:B------:R-:W-:Y:S02]  /*1d10*/  FMNMX R4, R40, R5, !PT ;  /* 0x0000000528047209 */ /* 0x000fe40007800000 */
[----:B------:R-:W-:-:S02]  /*1d20*/  FSEL R48, R48, -INF , P1 ;  /* 0xff80000030307808 */ /* 0x000fc40000800000 */
[----:B------:R-:W-:Y:S02]  /*1d30*/  FMNMX R5, R41, R4, !PT ;  /* 0x0000000429057209 */ /* 0x000fe40007800000 */
[----:B------:R-:W-:Y:S02]  /*1d40*/  FSEL R54, R54, -INF , P1 ;  /* 0xff80000036367808 */ /* 0x000fe40000800000 */
[----:B------:R-:W-:Y:S02]  /*1d50*/  ISETP.GE.AND P1, PT, R3, R0, PT ;  /* 0x000000000300720c */ /* 0x000fe40003f26270 */
[----:B------:R-:W-:Y:S02]  /*1d60*/  IADD3 R0, R152, 0x49, RZ ;  /* 0x0000004998007810 */ /* 0x000fe40007ffe0ff */
[----:B------:R-:W-:Y:S02]  /*1d70*/  FMNMX R4, R44, R5, !PT ;  /* 0x000000052c047209 */ /* 0x000fe40007800000 */
[----:B------:R-:W-:-:S02]  /*1d80*/  FSEL R49, R49, -INF , P2 ;  /* 0xff80000031317808 */ /* 0x000fc40001000000 */
[----:B------:R-:W-:Y:S02]  /*1d90*/  FSEL R55, R55, -INF , P2 ;  /* 0xff80000037377808 */ /* 0x000fe40001000000 */
[----:B------:R-:W-:Y:S01]  /*1da0*/  ISETP.GE.AND P2, PT, R3, R0, PT ;  /* 0x000000000300720c */ /* 0x000fe20003f46270 */
[----:B------:R-:W-:Y:S01]  /*1db0*/  VIADD R0, R152, 0x50 ;  /* 0x0000005098007836 */ /* 0x000fe20000000000 */
[----:B------:R-:W-:Y:S02]  /*1dc0*/  FMNMX R5, R45, R4, !PT ;  /* 0x000000042d057209 */ /* 0x000fe40007800000 */
[----:B------:R-:W-:Y:S02]  /*1dd0*/  FSEL R52, R52, -INF , P3 ;  /* 0xff80000034347808 */ /* 0x000fe40001800000 */
[----:B------:R-:W-:Y:S02]  /*1de0*/  FSEL R58, R58, -INF , P3 ;  /* 0xff8000003a3a7808 */ /* 0x000fe40001800000 */
[----:B------:R-:W-:-:S02]  /*1df0*/  FMNMX R4, R48, R5, !PT ;  /* 0x0000000530047209 */ /* 0x000fc40007800000 */
[----:B------:R-:W-:Y:S02]  /*1e00*/  ISETP.GE.AND P3, PT, R3, R0, PT ;  /* 0x000000000300720c */ /* 0x000fe40003f66270 */
[C---:B------:R-:W-:Y:S02]  /*1e10*/  IADD3 R0, R152.reuse, 0x51, RZ ;  /* 0x0000005198007810 */ /* 0x040fe40007ffe0ff */
[----:B------:R-:W-:Y:S02]  /*1e20*/  FMNMX R5, R49, R4, !PT ;  /* 0x0000000431057209 */ /* 0x000fe40007800000 */
[----:B------:R-:W-:Y:S02]  /*1e30*/  FSEL R53, R53, -INF , P4 ;  /* 0xff80000035357808 */ /* 0x000fe40002000000 */
[----:B------:R-:W-:Y:S02]  /*1e40*/  FSEL R59, R59, -INF , P4 ;  /* 0xff8000003b3b7808 */ /* 0x000fe40002000000 */
[----:B------:R-:W-:Y:S01]  /*1e50*/  ISETP.GE.AND P4, PT, R3, R0, PT ;  /* 0x000000000300720c */ /* 0x000fe20003f86270 */
[----:B------:R-:W-:Y:S01]  /*1e60*/  VIADD R0, R152, 0x58 ;  /* 0x0000005898007836 */ /* 0x000fe20000000000 */
[----:B------:R-:W-:-:S02]  /*1e70*/  FMNMX R4, R52, R5, !PT ;  /* 0x0000000534047209 */ /* 0x000fc40007800000 */
[----:B------:R-:W-:Y:S02]  /*1e80*/  FSEL R56, R56, -INF , P6 ;  /* 0xff80000038387808 */ /* 0x000fe40003000000 */
[----:B------:R-:W-:Y:S02]  /*1e90*/  FSEL R62, R62, -INF , P6 ;  /* 0xff8000003e3e7808 */ /* 0x000fe40003000000 */
[----:B------:R-:W-:Y:S02]  /*1ea0*/  ISETP.GE.AND P6, PT, R3, R0, PT ;  /* 0x000000000300720c */ /* 0x000fe40003fc6270 */
[----:B------:R-:W-:Y:S02]  /*1eb0*/  FMNMX R5, R53, R4, !PT ;  /* 0x0000000435057209 */ /* 0x000fe40007800000 */
[----:B------:R-:W-:Y:S02]  /*1ec0*/  IADD3 R0, R152, 0x59, RZ ;  /* 0x0000005998007810 */ /* 0x000fe40007ffe0ff */
[----:B------:R-:W-:-:S02]  /*1ed0*/  FSEL R57, R57, -INF , P5 ;  /* 0xff80000039397808 */ /* 0x000fc40002800000 */
[----:B------:R-:W-:Y:S02]  /*1ee0*/  FMNMX R4, R56, R5, !PT ;  /* 0x0000000538047209 */ /* 0x000fe40007800000 */
[----:B------:R-:W-:Y:S01]  /*1ef0*/  ISETP.GE.AND P0, PT, R3, R0, PT ;  /* 0x000000000300720c */ /* 0x000fe20003f06270 */
[----:B------:R-:W-:Y:S01]  /*1f00*/  VIADD R0, R152, 0x60 ;  /* 0x0000006098007836 */ /* 0x000fe20000000000 */
[----:B------:R-:W-:Y:S02]  /*1f10*/  FSEL R60, R60, -INF , P1 ;  /* 0xff8000003c3c7808 */ /* 0x000fe40000800000 */
[----:B------:R-:W-:Y:S02]  /*1f20*/  FMNMX R5, R57, R4, !PT ;  /* 0x0000000439057209 */ /* 0x000fe40007800000 */
[----:B------:R-:W-:Y:S02]  /*1f30*/  FSEL R66, R66, -INF , P1 ;  /* 0xff80000042427808 */ /* 0x000fe40000800000 */
[----:B------:R-:W-:-:S02]  /*1f40*/  ISETP.GE.AND P1, PT, R3, R0, PT ;  /* 0x000000000300720c */ /* 0x000fc40003f26270 */
[----:B------:R-:W-:Y:S02]  /*1f50*/  IADD3 R0, R152, 0x61, RZ ;  /* 0x0000006198007810 */ /* 0x000fe40007ffe0ff */
[----:B------:R-:W-:Y:S02]  /*1f60*/  FSEL R61, R61, -INF , P2 ;  /* 0xff8000003d3d7808 */ /* 0x000fe40001000000 */
[----:B------:R-:W-:Y:S02]  /*1f70*/  FMNMX R4, R60, R5, !PT ;  /* 0x000000053c047209 */ /* 0x000fe40007800000 */
[----:B------:R-:W-:Y:S02]  /*1f80*/  FSEL R67, R67, -INF , P2 ;  /* 0xff80000043437808 */ /* 0x000fe40001000000 */
[----:B------:R-:W-:Y:S01]  /*1f90*/  ISETP.GE.AND P2, PT, R3, R0, PT ;  /* 0x000000000300720c */ /* 0x000fe20003f46270 */
[----:B------:R-:W-:Y:S01]  /*1fa0*/  VIADD R0, R152, 0x68 ;  /* 0x0000006898007836 */ /* 0x000fe20000000000 */
[----:B------:R-:W-:-:S02]  /*1fb0*/  FSEL R64, R64, -INF , P3 ;  /* 0xff80000040407808 */ /* 0x000fc40001800000 */
[----:B------:R-:W-:Y:S02]  /*1fc0*/  FMNMX R5, R61, R4, !PT ;  /* 0x000000043d057209 */ /* 0x000fe40007800000 */
[----:B------:R-:W-:Y:S02]  /*1fd0*/  FSEL R65, R65, -INF , P4 ;  /* 0xff80000041417808 */ /* 0x000fe40002000000 */
[----:B------:R-:W-:Y:S02]  /*1fe0*/  FMNMX R4, R64, R5, !PT ;  /* 0x0000000540047209 */ /* 0x000fe40007800000 */
[----:B------:R-:W-:Y:S02]  /*1ff0*/  FSEL R70, R70, -INF , P3 ;  /* 0xff80000046467808 */ /* 0x000fe40001800000 */
[----:B------:R-:W-:Y:S02]  /*2000*/  ISETP.GE.AND P3, PT, R3, R0, PT ;  /* 0x000000000300720c */ /* 0x000fe40003f66270 */
[----:B------:R-:W-:-:S02]  /*2010*/  IADD3 R0, R152, 0x78, RZ ;  /* 0x0000007898007810 */ /* 0x000fc40007ffe0ff */
[----:B------:R-:W-:Y:S02]  /*2020*/  FSEL R68, R68, -INF , P6 ;  /* 0xff80000044447808 */ /* 0x000fe40003000000 */
[----:B------:R-:W-:Y:S02]  /*2030*/  FMNMX R5, R65, R4, !PT ;  /* 0x0000000441057209 */ /* 0x000fe40007800000 */
[----:B------:R-:W-:Y:S02]  /*2040*/  FSEL R71, R71, -INF , P4 ;  /* 0xff80000047477808 */ /* 0x000fe40002000000 */
[----:B------:R-:W-:Y:S01]  /*2050*/  ISETP.GE.AND P4, PT, R3, R0, PT ;  /* 0x000000000300720c */ /* 0x000fe20003f86270 */
[----:B------:R-:W-:Y:S01]  /*2060*/  VIADD R0, R152, 0x79 ;  /* 0x0000007998007836 */ /* 0x000fe20000000000 */
[----:B------:R-:W-:Y:S02]  /*2070*/  FSEL R69, R69, -INF , P0 ;  /* 0xff80000045457808 */ /* 0x000fe40000000000 */
[----:B------:R-:W-:-:S02]  /*2080*/  FMNMX R4, R68, R5, !PT ;  /* 0x0000000544047209 */ /* 0x000fc40007800000 */
[----:B------:R-:W-:Y:S02]  /*2090*/  FSEL R72, R72, -INF , P1 ;  /* 0xff80000048487808 */ /* 0x000fe40000800000 */
[----:B------:R-:W-:Y:S02]  /*20a0*/  FSEL R84, R84, -INF , P4 ;  /* 0xff80000054547808 */ /* 0x000fe40002000000 */
[----:B------:R-:W-:Y:S02]  /*20b0*/  FMNMX R5, R69, R4, !PT ;  /* 0x0000000445057209 */ /* 0x000fe40007800000 */
[----:B------:R-:W-:Y:S02]  /*20c0*/  ISETP.GE.AND P4, PT, R3, R0, PT ;  /* 0x000000000300720c */ /* 0x000fe40003f86270 */
[----:B------:R-:W-:Y:S02]  /*20d0*/  IADD3 R0, R152, 0x69, RZ ;  /* 0x0000006998007810 */ /* 0x000fe40007ffe0ff */
[----:B------:R-:W-:-:S02]  /*20e0*/  FSEL R73, R73, -INF , P2 ;  /* 0xff80000049497808 */ /* 0x000fc40001000000 */
[----:B------:R-:W-:Y:S02]  /*20f0*/  FMNMX R4, R72, R5, !PT ;  /* 0x0000000548047209 */ /* 0x000fe40007800000 */
[----:B------:R-:W-:Y:S02]  /*2100*/  FSEL R85, R85, -INF , P4 ;  /* 0xff80000055557808 */ /* 0x000fe40002000000 */
[----:B------:R-:W-:Y:S01]  /*2110*/  ISETP.GE.AND P4, PT, R3, R0, PT ;  /* 0x000000000300720c */ /* 0x000fe20003f86270 */
[----:B------:R-:W-:Y:S01]  /*2120*/  VIADD R0, R152, 0x70 ;  /* 0x0000007098007836 */ /* 0x000fe20000000000 */
[----:B------:R-:W-:Y:S02]  /*2130*/  P2R R6, PR, RZ, 0x40 ;  /* 0x00000040ff067803 */ /* 0x000fe40000000000 */
[----:B------:R-:W-:Y:S02]  /*2140*/  FSEL R76, R76, -INF , P3 ;  /* 0xff8000004c4c7808 */ /* 0x000fe40001800000 */
[----:B------:R-:W-:-:S02]  /*2150*/  FMNMX R5, R73, R4, !PT ;  /* 0x0000000449057209 */ /* 0x000fc40007800000 */
[----:B------:R-:W-:Y:S02]  /*2160*/  P2R R9, PR, RZ, 0x1 ;  /* 0x00000001ff097803 */ /* 0x000fe40000000000 */
[----:B------:R-:W-:Y:S02]  /*2170*/  FSEL R63, R63, -INF , P5 ;  /* 0xff8000003f3f7808 */ /* 0x000fe40002800000 */
[----:B------:R-:W-:Y:S02]  /*2180*/  ISETP.NE.AND P0, PT, R6, RZ, PT ;  /* 0x000000ff0600720c */ /* 0x000fe40003f05270 */
[----:B------:R-:W-:Y:S02]  /*2190*/  IADD3 R4, R152, 0x71, RZ ;  /* 0x0000007198047810 */ /* 0x000fe40007ffe0ff */
[----:B------:R-:W-:Y:S02]  /*21a0*/  FSEL R77, R77, -INF , P4 ;  /* 0xff8000004d4d7808 */ /* 0x000fe40002000000 */
[----:B------:R-:W-:-:S02]  /*21b0*/  FMNMX R6, R76, R5, !PT ;  /* 0x000000054c067209 */ /* 0x000fc40007800000 */
[----:B------:R-:W-:Y:S02]  /*21c0*/  ISETP.GE.AND P5, PT, R3, R0, PT ;  /* 0x000000000300720c */ /* 0x000fe40003fa6270 */
[----:B------:R-:W-:Y:S02]  /*21d0*/  FMNMX R5, R77, R6, !PT ;  /* 0x000000064d057209 */ /* 0x000fe40007800000 */
[----:B------:R-:W-:Y:S02]  /*21e0*/  FSEL R80, R80, -INF , P5 ;  /* 0xff80000050507808 */ /* 0x000fe40002800000 */
[----:B------:R-:W-:Y:S02]  /*21f0*/  ISETP.GE.AND P6, PT, R3, R4, PT ;  /* 0x000000040300720c */ /* 0x000fe40003fc6270 */
[----:B------:R-:W-:Y:S02]  /*2200*/  FMNMX R0, R80, R5, !PT ;  /* 0x0000000550007209 */ /* 0x000fe40007800000 */
[----:B------:R-:W-:-:S02]  /*2210*/  FSEL R81, R81, -INF , P6 ;  /* 0xff80000051517808 */ /* 0x000fc40003000000 */
[----:B------:R-:W-:Y:S02]  /*2220*/  P2R R8, PR, RZ, 0x1 ;  /* 0x00000001ff087803 */ /* 0x000fe40000000000 */
[----:B------:R-:W-:Y:S02]  /*2230*/  FMNMX R3, R81, R0, !PT ;  /* 0x0000000051037209 */ /* 0x000fe40007800000 */
[----:B------:R-:W-:Y:S02]  /*2240*/  FSEL R78, R78, -INF , P1 ;  /* 0xff8000004e4e7808 */ /* 0x000fe40000800000 */
[----:B------:R-:W-:Y:S02]  /*2250*/  FMNMX R0, R84, R3, !PT ;  /* 0x0000000354007209 */ /* 0x000fe40007800000 */
[----:B------:R-:W-:Y:S02]  /*2260*/  FSEL R82, R82, -INF , P3 ;  /* 0xff80000052527808 */ /* 0x000fe40001800000 */
[----:B------:R-:W-:-:S02]  /*2270*/  FMNMX R0, R85, R0, !PT ;  /* 0x0000000055007209 */ /* 0x000fc40007800000 */
[----:B------:R-:W-:Y:S02]  /*2280*/  FSEL R83, R83, -INF , P4 ;  /* 0xff80000053537808 */ /* 0x000fe40002000000 */
[----:B------:R-:W-:Y:S01]  /*2290*/  FSEL R87, R87, -INF , P6 ;  /* 0xff80000057577808 */ /* 0x000fe20003000000 */
[----:B------:R-:W1:Y:S01]  /*22a0*/  SHFL.BFLY PT, R3, R0, 0x1, 0x1f ;  /* 0x0c201f0000037f89 */ /* 0x000e6200000e0000 */
[----:B------:R-:W-:Y:S02]  /*22b0*/  FSEL R79, R79, -INF , P2 ;  /* 0xff8000004f4f7808 */ /* 0x000fe40001000000 */
[----:B------:R-:W-:Y:S02]  /*22c0*/  FSEL R86, R86, -INF , P5 ;  /* 0xff80000056567808 */ /* 0x000fe40002800000 */
[----:B-1----:R-:W-:-:S05]  /*22d0*/  FMNMX R3, R0, R3, !PT ;  /* 0x0000000300037209 */ /* 0x002fca0007800000 */
[----:B------:R-:W1:Y:S02]  /*22e0*/  SHFL.BFLY PT, R4, R3, 0x2, 0x1f ;  /* 0x0c401f0003047f89 */ /* 0x000e6400000e0000 */
[----:B-1----:R-:W-:Y:S02]  /*22f0*/  FMNMX R5, R3, R4, !PT ;  /* 0x0000000403057209 */ /* 0x002fe40007800000 */
[----:B------:R-:W-:Y:S02]  /*2300*/  FMNMX R3, R26, R27, !PT ;  /* 0x0000001b1a037209 */ /* 0x000fe40007800000 */
[C---:B------:R-:W-:Y:S02]  /*2310*/  FSETP.NEU.AND P0, PT, R5.reuse, -INF , PT ;  /* 0xff8000000500780b */ /* 0x040fe40003f0d000 */
[----:B------:R-:W-:Y:S02]  /*2320*/  FMNMX R0, R30, R3, !PT ;  /* 0x000000031e007209 */ /* 0x000fe40007800000 */
[----:B------:R-:W-:-:S02]  /*2330*/  FSEL R4, R5, RZ, P0 ;  /* 0x000000ff05047208 */ /* 0x000fc40000000000 */
[----:B------:R-:W-:Y:S02]  /*2340*/  FMNMX R3, R31, R0, !PT ;  /* 0x000000001f037209 */ /* 0x000fe40007800000 */
[----:B------:R-:W-:Y:S01]  /*2350*/  ISETP.NE.AND P0, PT, R8, RZ, PT ;  /* 0x000000ff0800720c */ /* 0x000fe20003f05270 */
[----:B------:R-:W-:Y:S01]  /*2360*/  FMUL R20, R4, UR6 ;  /* 0x0000000604147c20 */ /* 0x000fe20008400000 */
[----:B------:R-:W-:Y:S02]  /*2370*/  FMNMX R0, R34, R3, !PT ;  /* 0x0000000322007209 */ /* 0x000fe40007800000 */
[----:B------:R-:W-:Y:S01]  /*2380*/  FSEL R74, R74, -INF , P0 ;  /* 0xff8000004a4a7808 */ /* 0x000fe20000000000 */
[--C-:B------:R-:W-:Y:S01]  /*2390*/  FFMA R24, R24, UR6, -R20.reuse ;  /* 0x0000000618187c23 */ /* 0x100fe20008000814 */
[--C-:B------:R-:W-:Y:S01]  /*23a0*/  FFMA R4, R28, UR6, -R20.reuse ;  /* 0x000000061c047c23 */ /* 0x100fe20008000814 */
[--C-:B------:R-:W-:Y:S01]  /*23b0*/  FFMA R8, R36, UR6, -R20.reuse ;  /* 0x0000000624087c23 */ /* 0x100fe20008000814 */
[--C-:B------:R-:W-:Y:S01]  /*23c0*/  FFMA R11, R29, UR6, -R20.reuse ;  /* 0x000000061d0b7c23 */ /* 0x100fe20008000814 */
[----:B------:R-:W-:Y:S01]  /*23d0*/  FMNMX R3, R35, R0, !PT ;  /* 0x0000000023037209 */ /* 0x000fe20007800000 */
[--C-:B------:R-:W-:Y:S01]  /*23e0*/  FFMA R13, R33, UR6, -R20.reuse ;  /* 0x00000006210d7c23 */ /* 0x100fe20008000814 */
[----:B------:R-:W-:Y:S01]  /*23f0*/  FSETP.GEU.AND P1, PT, R24, -126, PT ;  /* 0xc2fc00001800780b */ /* 0x000fe20003f2e000 */
[--C-:B------:R-:W-:Y:S01]  /*2400*/  FFMA R28, R32, UR6, -R20.reuse ;  /* 0x00000006201c7c23 */ /* 0x100fe20008000814 */
[----:B------:R-:W-:Y:S01]  /*2410*/  FSETP.GEU.AND P3, PT, R4, -126, PT ;  /* 0xc2fc00000400780b */ /* 0x000fe20003f6e000 */
[--C-:B------:R-:W-:Y:S01]  /*2420*/  FFMA R32, R40, UR6, -R20.reuse ;  /* 0x0000000628207c23 */ /* 0x100fe20008000814 */
[----:B------:R-:W-:Y:S01]  /*2430*/  FMNMX R0, R38, R3, !PT ;  /* 0x0000000326007209 */ /* 0x000fe20007800000 */
[--C-:B------:R-:W-:Y:S01]  /*2440*/  FFMA R36, R48, UR6, -R20.reuse ;  /* 0x0000000630247c23 */ /* 0x100fe20008000814 */
[----:B------:R-:W-:Y:S01]  /*2450*/  FSETP.GEU.AND P4, PT, R11, -126, PT ;  /* 0xc2fc00000b00780b */ /* 0x000fe20003f8e000 */
[--C-:B------:R-:W-:Y:S01]  /*2460*/  FFMA R21, R41, UR6, -R20.reuse ;  /* 0x0000000629157c23 */ /* 0x100fe20008000814 */
[----:B------:R-:W-:Y:S01]  /*2470*/  FMNMX R3, R39, R0, !PT ;  /* 0x0000000027037209 */ /* 0x000fe20007800000 */
[--C-:B------:R-:W-:Y:S01]  /*2480*/  FFMA R15, R37, UR6, -R20.reuse ;  /* 0x00000006250f7c23 */ /* 0x100fe20008000814 */
[----:B------:R-:W-:Y:S01]  /*2490*/  ISETP.NE.AND P0, PT, R9, RZ, PT ;  /* 0x000000ff0900720c */ /* 0x000fe20003f05270 */
[--C-:B------:R-:W-:Y:S01]  /*24a0*/  FFMA R9, R25, UR6, -R20.reuse ;  /* 0x0000000619097c23 */ /* 0x100fe20008000814 */
[----:B------:R-:W-:Y:S01]  /*24b0*/  FMNMX R0, R42, R3, !PT ;  /* 0x000000032a007209 */ /* 0x000fe20007800000 */
[----:B------:R-:W-:Y:S01]  /*24c0*/  @!P1 FMUL R24, R24, 0.5 ;  /* 0x3f00000018189820 */ /* 0x000fe20000400000 */
[----:B------:R-:W-:Y:S01]  /*24d0*/  FSETP.GEU.AND P6, PT, R13, -126, PT ;  /* 0xc2fc00000d00780b */ /* 0x000fe20003fce000 */
[----:B------:R-:W-:Y:S01]  /*24e0*/  @!P3 FMUL R4, R4, 0.5 ;  /* 0x3f0000000404b820 */ /* 0x000fe20000400000 */
[----:B------:R-:W-:Y:S01]  /*24f0*/  FMNMX R3, R43, R0, !PT ;  /* 0x000000002b037209 */ /* 0x000fe20007800000 */
[--C-:B------:R-:W-:Y:S01]  /*2500*/  FFMA R25, R45, UR6, -R20.reuse ;  /* 0x000000062d197c23 */ /* 0x100fe20008000814 */
[----:B------:R-:W-:Y:S01]  /*2510*/  FSETP.GEU.AND P2, PT, R9, -126, PT ;  /* 0xc2fc00000900780b */ /* 0x000fe20003f4e000 */
[----:B------:R-:W1:Y:S01]  /*2520*/  MUFU.EX2 R24, R24 ;  /* 0x0000001800187308 */ /* 0x000e620000000800 */
[----:B------:R-:W-:Y:S01]  /*2530*/  @!P4 FMUL R11, R11, 0.5 ;  /* 0x3f0000000b0bc820 */ /* 0x000fe20000400000 */
[----:B------:R-:W-:Y:S01]  /*2540*/  FMNMX R0, R46, R3, !PT ;  /* 0x000000032e007209 */ /* 0x000fe20007800000 */
[--C-:B------:R-:W-:Y:S01]  /*2550*/  FFMA R12, R52, UR6, -R20.reuse ;  /* 0x00000006340c7c23 */ /* 0x100fe20008000814 */
[----:B------:R-:W-:Y:S01]  /*2560*/  FSETP.GEU.AND P5, PT, R28, -126, PT ;  /* 0xc2fc00001c00780b */ /* 0x000fe20003fae000 */
[--C-:B------:R-:W-:Y:S01]  /*2570*/  FFMA R41, R60, UR6, -R20.reuse ;  /* 0x000000063c297c23 */ /* 0x100fe20008000814 */
[----:B------:R-:W-:Y:S01]  /*2580*/  FMNMX R3, R47, R0, !PT ;  /* 0x000000002f037209 */ /* 0x000fe20007800000 */
[--C-:B------:R-:W-:Y:S01]  /*2590*/  FFMA R33, R53, UR6, -R20.reuse ;  /* 0x0000000635217c23 */ /* 0x100fe20008000814 */
[----:B------:R-:W2:Y:S01]  /*25a0*/  MUFU.EX2 R4, R4 ;  /* 0x0000000400047308 */ /* 0x000ea20000000800 */
[----:B------:R-:W-:Y:S01]  /*25b0*/  @!P6 FMUL R13, R13, 0.5 ;  /* 0x3f0000000d0de820 */ /* 0x000fe20000400000 */
[----:B------:R-:W-:Y:S01]  /*25c0*/  FMNMX R0, R50, R3, !PT ;  /* 0x0000000332007209 */ /* 0x000fe20007800000 */
[--C-:B------:R-:W-:Y:S01]  /*25d0*/  FFMA R40, R57, UR6, -R20.reuse ;  /* 0x0000000639287c23 */ /* 0x100fe20008000814 */
[----:B------:R-:W-:Y:S01]  /*25e0*/  @!P2 FMUL R9, R9, 0.5 ;  /* 0x3f0000000909a820 */ /* 0x000fe20000400000 */
[----:B------:R-:W-:Y:S01]  /*25f0*/  FSEL R75, R75, -INF , P0 ;  /* 0xff8000004b4b7808 */ /* 0x000fe20000000000 */
[--C-:B------:R-:W-:Y:S01]  /*2600*/  FFMA R29, R49, UR6, -R20.reuse ;  /* 0x00000006311d7c23 */ /* 0x100fe20008000814 */
[----:B------:R-:W-:Y:S01]  /*2610*/  FMNMX R3, R51, R0, !PT ;  /* 0x0000000033037209 */ /* 0x000fe20007800000 */
[----:B------:R-:W3:Y:S01]  /*2620*/  MUFU.EX2 R11, R11 ;  /* 0x0000000b000b7308 */ /* 0x000ee20000000800 */
[----:B-1----:R-:W-:Y:S01]  /*2630*/  @!P1 FMUL R24, R24, R24 ;  /* 0x0000001818189220 */ /* 0x002fe20000400000 */
[----:B------:R-:W-:Y:S01]  /*2640*/  FSETP.GEU.AND P1, PT, R8, -126, PT ;  /* 0xc2fc00000800780b */ /* 0x000fe20003f2e000 */
[----:B------:R-:W-:Y:S01]  /*2650*/  @!P5 FMUL R28, R28, 0.5 ;  /* 0x3f0000001c1cd820 */ /* 0x000fe20000400000 */
[----:B------:R-:W-:Y:S01]  /*2660*/  FMNMX R0, R54, R3, !PT ;  /* 0x0000000336007209 */ /* 0x000fe20007800000 */
[--C-:B------:R-:W-:Y:S01]  /*2670*/  FFMA R45, R64, UR6, -R20.reuse ;  /* 0x00000006402d7c23 */ /* 0x100fe20008000814 */
[----:B------:R-:W-:Y:S01]  /*2680*/  ISETP.NE.AND P0, PT, R10, RZ, PT ;  /* 0x000000ff0a00720c */ /* 0x000fe20003f05270 */
[--C-:B------:R-:W-:Y:S01]  /*2690*/  FFMA R10, R44, UR6, -R20.reuse ;  /* 0x000000062c0a7c23 */ /* 0x100fe20008000814 */
[----:B------:R-:W1:Y:S01]  /*26a0*/  MUFU.EX2 R13, R13 ;  /* 0x0000000d000d7308 */ /* 0x000e620000000800 */
[----:B--2---:R-:W-:Y:S01]  /*26b0*/  @!P3 FMUL R4, R4, R4 ;  /* 0x000000040404b220 */ /* 0x004fe20000400000 */
[----:B------:R-:W-:Y:S01]  /*26c0*/  FSETP.GEU.AND P3, PT, R32, -126, PT ;  /* 0xc2fc00002000780b */ /* 0x000fe20003f6e000 */
[--C-:B------:R-:W-:Y:S01]  /*26d0*/  FFMA R37, R56, UR6, -R20.reuse ;  /* 0x0000000638257c23 */ /* 0x100fe20008000814 */
[----:B------:R-:W-:Y:S01]  /*26e0*/  FMNMX R3, R55, R0, !PT ;  /* 0x0000000037037209 */ /* 0x000fe20007800000 */
[--C-:B------:R-:W-:Y:S01]  /*26f0*/  FFMA R72, R72, UR6, -R20.reuse ;  /* 0x0000000648487c23 */ /* 0x100fe20008000814 */
[--C-:B------:R-:W-:Y:S01]  /*2700*/  FFMA R65, R65, UR6, -R20.reuse ;  /* 0x0000000641417c23 */ /* 0x100fe20008000814 */
[----:B------:R-:W-:Y:S01]  /*2710*/  @!P1 FMUL R8, R8, 0.5 ;  /* 0x3f00000008089820 */ /* 0x000fe20000400000 */
[----:B------:R-:W2:Y:S01]  /*2720*/  MUFU.EX2 R9, R9 ;  /* 0x0000000900097308 */ /* 0x000ea20000000800 */
[----:B---3--:R-:W-:Y:S01]  /*2730*/  @!P4 FMUL R11, R11, R11 ;  /* 0x0000000b0b0bc220 */ /* 0x008fe20000400000 */
[----:B------:R-:W-:Y:S01]  /*2740*/  FSETP.GEU.AND P4, PT, R21, -126, PT ;  /* 0xc2fc00001500780b */ /* 0x000fe20003f8e000 */
[--C-:B------:R-:W-:Y:S01]  /*2750*/  FFMA R69, R69, UR6, -R20.reuse ;  /* 0x0000000645457c23 */ /* 0x100fe20008000814 */
[----:B------:R-:W-:Y:S01]  /*2760*/  FMNMX R0, R58, R3, !PT ;  /* 0x000000033a007209 */ /* 0x000fe20007800000 */
[--C-:B------:R-:W-:Y:S01]  /*2770*/  FFMA R14, R61, UR6, -R20.reuse ;  /* 0x000000063d0e7c23 */ /* 0x100fe20008000814 */
[--C-:B------:R-:W-:Y:S01]  /*2780*/  FFMA R76, R76, UR6, -R20.reuse ;  /* 0x000000064c4c7c23 */ /* 0x100fe20008000814 */
[----:B------:R-:W-:Y:S01]  /*2790*/  @!P3 FMUL R32, R32, 0.5 ;  /* 0x3f0000002020b820 */ /* 0x000fe20000400000 */
[----:B------:R-:W3:Y:S01]  /*27a0*/  MUFU.EX2 R8, R8 ;  /* 0x0000000800087308 */ /* 0x000ee20000000800 */
[----:B------:R-:W-:Y:S01]  /*27b0*/  FMNMX R3, R59, R0, !PT ;  /* 0x000000003b037209 */ /* 0x000fe20007800000 */
[----:B-1----:R-:W-:Y:S01]  /*27c0*/  @!P6 FMUL R13, R13, R13 ;  /* 0x0000000d0d0de220 */ /* 0x002fe20000400000 */
[----:B------:R-:W-:Y:S01]  /*27d0*/  FSETP.GEU.AND P6, PT, R25, -126, PT ;  /* 0xc2fc00001900780b */ /* 0x000fe20003fce000 */
[--C-:B------:R-:W-:Y:S01]  /*27e0*/  FFMA R81, R81, UR6, -R20.reuse ;  /* 0x0000000651517c23 */ /* 0x100fe20008000814 */
[----:B------:R-:W-:Y:S01]  /*27f0*/  FMNMX R0, R62, R3, !PT ;  /* 0x000000033e007209 */ /* 0x000fe20007800000 */
[--C-:B------:R-:W-:Y:S01]  /*2800*/  FFMA R68, R68, UR6, -R20.reuse ;  /* 0x0000000644447c23 */ /* 0x100fe20008000814 */
[----:B------:R-:W-:Y:S01]  /*2810*/  @!P4 FMUL R21, R21, 0.5 ;  /* 0x3f0000001515c820 */ /* 0x000fe20000400000 */
[----:B------:R-:W1:Y:S01]  /*2820*/  MUFU.EX2 R32, R32 ;  /* 0x0000002000207308 */ /* 0x000e620000000800 */
[----:B------:R-:W-:Y:S01]  /*2830*/  FMNMX R3, R63, R0, !PT ;  /* 0x000000003f037209 */ /* 0x000fe20007800000 */
[----:B--2---:R-:W-:Y:S01]  /*2840*/  @!P2 FMUL R9, R9, R9 ;  /* 0x000000090909a220 */ /* 0x004fe20000400000 */
[----:B------:R-:W-:Y:S01]  /*2850*/  FSETP.GEU.AND P2, PT, R15, -126, PT ;  /* 0xc2fc00000f00780b */ /* 0x000fe20003f4e000 */
[--C-:B------:R-:W-:Y:S01]  /*2860*/  FFMA R77, R77, UR6, -R20.reuse ;  /* 0x000000064d4d7c23 */ /* 0x100fe20008000814 */
[----:B------:R-:W-:Y:S01]  /*2870*/  FMNMX R0, R66, R3, !PT ;  /* 0x0000000342007209 */ /* 0x000fe20007800000 */
[--C-:B------:R-:W-:Y:S01]  /*2880*/  FFMA R73, R73, UR6, -R20.reuse ;  /* 0x0000000649497c23 */ /* 0x100fe20008000814 */
[--C-:B------:R-:W-:Y:S01]  /*2890*/  FFMA R80, R80, UR6, -R20.reuse ;  /* 0x0000000650507c23 */ /* 0x100fe20008000814 */
[----:B------:R-:W2:Y:S01]  /*28a0*/  MUFU.EX2 R28, R28 ;  /* 0x0000001c001c7308 */ /* 0x000ea20000000800 */
[----:B---3--:R-:W-:Y:S01]  /*28b0*/  @!P1 FMUL R8, R8, R8 ;  /* 0x0000000808089220 */ /* 0x008fe20000400000 */
[----:B------:R-:W-:Y:S01]  /*28c0*/  FSETP.GEU.AND P1, PT, R36, -126, PT ;  /* 0xc2fc00002400780b */ /* 0x000fe20003f2e000 */
[----:B------:R-:W-:Y:S01]  /*28d0*/  @!P6 FMUL R25, R25, 0.5 ;  /* 0x3f0000001919e820 */ /* 0x000fe20000400000 */
[----:B------:R-:W-:Y:S01]  /*28e0*/  FMNMX R3, R67, R0, !PT ;  /* 0x0000000043037209 */ /* 0x000fe20007800000 */
[--C-:B------:R-:W-:Y:S01]  /*28f0*/  FFMA R84, R84, UR6, -R20.reuse ;  /* 0x0000000654547c23 */ /* 0x100fe20008000814 */
[----:B------:R-:W-:-:S02]  /*2900*/  FFMA R85, R85, UR6, -R20 ;  /* 0x0000000655557c23 */ /* 0x000fc40008000814 */
[----:B------:R-:W3:Y:S01]  /*2910*/  MUFU.EX2 R21, R21 ;  /* 0x0000001500157308 */ /* 0x000ee20000000800 */
[----:B------:R-:W-:Y:S01]  /*2920*/  FMNMX R0, R70, R3, !PT ;  /* 0x0000000346007209 */ /* 0x000fe20007800000 */
[----:B------:R-:W-:Y:S01]  /*2930*/  @!P2 FMUL R15, R15, 0.5 ;  /* 0x3f0000000f0fa820 */ /* 0x000fe20000400000 */
[----:B-1----:R-:W-:Y:S01]  /*2940*/  @!P3 FMUL R32, R32, R32 ;  /* 0x000000202020b220 */ /* 0x002fe20000400000 */
[----:B------:R-:W-:Y:S02]  /*2950*/  FSETP.GEU.AND P3, PT, R12, -126, PT ;  /* 0xc2fc00000c00780b */ /* 0x000fe40003f6e000 */
[----:B------:R-:W-:Y:S01]  /*2960*/  FMNMX R3, R71, R0, !PT ;  /* 0x0000000047037209 */ /* 0x000fe20007800000 */
[----:B------:R-:W-:Y:S01]  /*2970*/  @!P1 FMUL R36, R36, 0.5 ;  /* 0x3f00000024249820 */ /* 0x000fe20000400000 */
[----:B------:R-:W1:Y:S01]  /*2980*/  MUFU.EX2 R25, R25 ;  /* 0x0000001900197308 */ /* 0x000e620000000800 */
[----:B--2---:R-:W-:Y:S01]  /*2990*/  @!P5 FMUL R28, R28, R28 ;  /* 0x0000001c1c1cd220 */ /* 0x004fe20000400000 */
[----:B------:R-:W-:-:S02]  /*29a0*/  FMNMX R0, R74, R3, !PT ;  /* 0x000000034a007209 */ /* 0x000fc40007800000 */
[----:B------:R-:W-:Y:S02]  /*29b0*/  FSETP.GEU.AND P5, PT, R10, -126, PT ;  /* 0xc2fc00000a00780b */ /* 0x000fe40003fae000 */
[----:B------:R-:W-:Y:S02]  /*29c0*/  FMNMX R3, R75, R0, !PT ;  /* 0x000000004b037209 */ /* 0x000fe40007800000 */
[----:B------:R-:W2:Y:S01]  /*29d0*/  MUFU.EX2 R36, R36 ;  /* 0x0000002400247308 */ /* 0x000ea20000000800 */
[----:B---3--:R-:W-:Y:S01]  /*29e0*/  @!P4 FMUL R21, R21, R21 ;  /* 0x000000151515c220 */ /* 0x008fe20000400000 */
[----:B------:R-:W-:Y:S01]  /*29f0*/  FSETP.GEU.AND P4, PT, R33, -126, PT ;  /* 0xc2fc00002100780b */ /* 0x000fe20003f8e000 */
[----:B------:R-:W-:Y:S01]  /*2a00*/  @!P3 FMUL R12, R12, 0.5 ;  /* 0x3f0000000c0cb820 */ /* 0x000fe20000400000 */
[----:B------:R-:W-:-:S04]  /*2a10*/  FMNMX R0, R78, R3, !PT ;  /* 0x000000034e007209 */ /* 0x000fc80007800000 */
        /* <DEDUP_REMOVED lines=9> */
[----:B------:R-:W-:-:S02]  /*2ab0*/  FSETP.GEU.AND P1, PT, R41, -126, PT ;  /* 0xc2fc00002900780b */ /* 0x000fc40003f2e000 */
[----:B------:R-:W-:-:S04]  /*2ac0*/  FMNMX R3, R83, R0, !PT ;  /* 0x0000000053037209 */ /* 0x000fc80007800000 */
[----:B------:R-:W2:Y:S01]  /*2ad0*/  MUFU.EX2 R10, R10 ;  /* 0x0000000a000a7308 */ /* 0x000ea20000000800 */
[----:B---3--:R-:W-:Y:S01]  /*2ae0*/  @!P2 FMUL R15, R15, R15 ;  /* 0x0000000f0f0fa220 */ /* 0x008fe20000400000 */
[----:B------:R-:W-:Y:S01]  /*2af0*/  FSETP.GEU.AND P2, PT, R29, -126, PT ;  /* 0xc2fc00001d00780b */ /* 0x000fe20003f4e000 */
[----:B------:R-:W-:Y:S01]  /*2b00*/  @!P6 FMUL R40, R40, 0.5 ;  /* 0x3f0000002828e820 */ /* 0x000fe20000400000 */
[----:B------:R-:W-:-:S03]  /*2b10*/  FMNMX R0, R86, R3, !PT ;  /* 0x0000000356007209 */ /* 0x000fc60007800000 */
[----:B------:R-:W-:Y:S01]  /*2b20*/  @!P1 FMUL R41, R41, 0.5 ;  /* 0x3f00000029299820 */ /* 0x000fe20000400000 */
[----:B------:R-:W3:Y:S01]  /*2b30*/  MUFU.EX2 R33, R33 ;  /* 0x0000002100217308 */ /* 0x000ee20000000800 */
[----:B------:R-:W-:Y:S01]  /*2b40*/  FMNMX R0, R87, R0, !PT ;  /* 0x0000000057007209 */ /* 0x000fe20007800000 */
[----:B-1----:R-:W-:Y:S01]  /*2b50*/  @!P3 FMUL R12, R12, R12 ;  /* 0x0000000c0c0cb220 */ /* 0x002fe20000400000 */
[----:B------:R-:W-:-:S03]  /*2b60*/  FSETP.GEU.AND P3, PT, R45, -126, PT ;  /* 0xc2fc00002d00780b */ /* 0x000fc60003f6e000 */
[----:B------:R-:W1:Y:S01]  /*2b70*/  SHFL.BFLY PT, R3, R0, 0x1, 0x1f ;  /* 0x0c201f0000037f89 */ /* 0x000e6200000e0000 */
[----:B------:R-:W-:Y:S01]  /*2b80*/  @!P2 FMUL R29, R29, 0.5 ;  /* 0x3f0000001d1da820 */ /* 0x000fe20000400000 */
[----:B------:R-:W4:Y:S01]  /*2b90*/  MUFU.EX2 R41, R41 ;  /* 0x0000002900297308 */ /* 0x000f220000000800 */
[----:B--2---:R-:W-:Y:S01]  /*2ba0*/  @!P5 FMUL R10, R10, R10 ;  /* 0x0000000a0a0ad220 */ /* 0x004fe20000400000 */
[----:B------:R-:W-:-:S06]  /*2bb0*/  FSETP.GEU.AND P5, PT, R37, -126, PT ;  /* 0xc2fc00002500780b */ /* 0x000fcc0003fae000 */
[----:B------:R-:W2:Y:S01]  /*2bc0*/  MUFU.EX2 R40, R40 ;  /* 0x0000002800287308 */ /* 0x000ea20000000800 */
[----:B---3--:R-:W-:Y:S01]  /*2bd0*/  @!P4 FMUL R33, R33, R33 ;  /* 0x000000212121c220 */ /* 0x008fe20000400000 */
[----:B------:R-:W-:Y:S01]  /*2be0*/  FSETP.GEU.AND P4, PT, R65, -126, PT ;  /* 0xc2fc00004100780b */ /* 0x000fe20003f8e000 */
[----:B------:R-:W-:-:S04]  /*2bf0*/  @!P3 FMUL R45, R45, 0.5 ;  /* 0x3f0000002d2db820 */ /* 0x000fc80000400000 */
[----:B------:R-:W-:Y:S01]  /*2c00*/  @!P5 FMUL R37, R37, 0.5 ;  /* 0x3f0000002525d820 */ /* 0x000fe20000400000 */
[----:B------:R-:W3:Y:S01]  /*2c10*/  MUFU.EX2 R29, R29 ;  /* 0x0000001d001d7308 */ /* 0x000ee20000000800 */
[----:B----4-:R-:W-:Y:S01]  /*2c20*/  @!P1 FMUL R41, R41, R41 ;  /* 0x0000002929299220 */ /* 0x010fe20000400000 */
[----:B------:R-:W-:Y:S02]  /*2c30*/  FSETP.GEU.AND P1, PT, R72, -126, PT ;  /* 0xc2fc00004800780b */ /* 0x000fe40003f2e000 */
[----:B-1----:R-:W-:-:S03]  /*2c40*/  FMNMX R3, R0, R3, !PT ;  /* 0x0000000300037209 */ /* 0x002fc60007800000 */
[----:B------:R-:W-:Y:S01]  /*2c50*/  @!P4 FMUL R65, R65, 0.5 ;  /* 0x3f0000004141c820 */ /* 0x000fe20000400000 */
[----:B------:R-:W1:Y:S01]  /*2c60*/  MUFU.EX2 R45, R45 ;  /* 0x0000002d002d7308 */ /* 0x000e620000000800 */
[----:B--2---:R-:W-:Y:S01]  /*2c70*/  @!P6 FMUL R40, R40, R40 ;  /* 0x000000282828e220 */ /* 0x004fe20000400000 */
[----:B------:R-:W-:Y:S01]  /*2c80*/  FSETP.GEU.AND P6, PT, R69, -126, PT ;  /* 0xc2fc00004500780b */ /* 0x000fe20003fce000 */
[----:B------:R-:W2:Y:S04]  /*2c90*/  SHFL.BFLY PT, R6, R3, 0x2, 0x1f ;  /* 0x0c401f0003067f89 */ /* 0x000ea800000e0000 */
[----:B------:R-:W-:Y:S01]  /*2ca0*/  @!P1 FMUL R72, R72, 0.5 ;  /* 0x3f00000048489820 */ /* 0x000fe20000400000 */
[----:B------:R-:W4:Y:S01]  /*2cb0*/  MUFU.EX2 R37, R37 ;  /* 0x0000002500257308 */ /* 0x000f220000000800 */
[----:B---3--:R-:W-:Y:S01]  /*2cc0*/  @!P2 FMUL R29, R29, R29 ;  /* 0x0000001d1d1da220 */ /* 0x008fe20000400000 */
[----:B------:R-:W-:-:S05]  /*2cd0*/  FSETP.GEU.AND P2, PT, R14, -126, PT ;  /* 0xc2fc00000e00780b */ /* 0x000fca0003f4e000 */
[----:B------:R-:W-:Y:S01]  /*2ce0*/  @!P6 FMUL R69, R69, 0.5 ;  /* 0x3f0000004545e820 */ /* 0x000fe20000400000 */
[----:B------:R-:W3:Y:S01]  /*2cf0*/  MUFU.EX2 R53, R72 ;  /* 0x0000004800357308 */ /* 0x000ee20000000800 */
[----:B-1----:R-:W-:Y:S01]  /*2d00*/  @!P3 FMUL R45, R45, R45 ;  /* 0x0000002d2d2db220 */ /* 0x002fe20000400000 */
[----:B------:R-:W-:-:S05]  /*2d10*/  FSETP.GEU.AND P3, PT, R76, -126, PT ;  /* 0xc2fc00004c00780b */ /* 0x000fca0003f6e000 */
[----:B------:R-:W-:Y:S01]  /*2d20*/  @!P2 FMUL R14, R14, 0.5 ;  /* 0x3f0000000e0ea820 */ /* 0x000fe20000400000 */
[----:B------:R-:W1:Y:S01]  /*2d30*/  MUFU.EX2 R44, R65 ;  /* 0x00000041002c7308 */ /* 0x000e620000000800 */
[----:B----4-:R-:W-:Y:S01]  /*2d40*/  @!P5 FMUL R37, R37, R37 ;  /* 0x000000252525d220 */ /* 0x010fe20000400000 */
[----:B------:R-:W-:Y:S02]  /*2d50*/  FSETP.GEU.AND P5, PT, R68, -126, PT ;  /* 0xc2fc00004400780b */ /* 0x000fe40003fae000 */
[----:B--2---:R-:W-:-:S03]  /*2d60*/  FMNMX R6, R3, R6, !PT ;  /* 0x0000000603067209 */ /* 0x004fc60007800000 */
[----:B------:R-:W-:Y:S01]  /*2d70*/  @!P3 FMUL R76, R76, 0.5 ;  /* 0x3f0000004c4cb820 */ /* 0x000fe20000400000 */
[----:B------:R-:W2:Y:S01]  /*2d80*/  MUFU.EX2 R48, R69 ;  /* 0x0000004500307308 */ /* 0x000ea20000000800 */
        /* <DEDUP_REMOVED lines=8> */
[----:B--2---:R-:W-:Y:S01]  /*2e10*/  @!P6 FMUL R48, R48, R48 ;  /* 0x000000303030e220 */ /* 0x004fe20000400000 */
[----:B------:R-:W-:-:S04]  /*2e20*/  FSETP.NEU.AND P6, PT, R6, -INF , PT ;  /* 0xff8000000600780b */ /* 0x000fc80003fcd000 */
[----:B------:R-:W-:Y:S01]  /*2e30*/  FSEL R0, R6, RZ, P6 ;  /* 0x000000ff06007208 */ /* 0x000fe20003000000 */
[----:B------:R-:W-:Y:S01]  /*2e40*/  @!P4 FMUL R77, R77, 0.5 ;  /* 0x3f0000004d4dc820 */ /* 0x000fe20000400000 */
[----:B------:R-:W2:Y:S01]  /*2e50*/  MUFU.EX2 R20, R81 ;  /* 0x0000005100147308 */ /* 0x000ea20000000800 */
[----:B---3--:R-:W-:Y:S01]  /*2e60*/  @!P2 FMUL R14, R14, R14 ;  /* 0x0000000e0e0ea220 */ /* 0x008fe20000400000 */
[----:B------:R-:W-:Y:S01]  /*2e70*/  FSETP.GEU.AND P2, PT, R73, -126, PT ;  /* 0xc2fc00004900780b */ /* 0x000fe20003f4e000 */
[----:B------:R-:W-:Y:S01]  /*2e80*/  FMUL R0, R0, UR6 ;  /* 0x0000000600007c20 */ /* 0x000fe20008400000 */
[----:B------:R-:W-:-:S03]  /*2e90*/  FSETP.GEU.AND P6, PT, R84, -126, PT ;  /* 0xc2fc00005400780b */ /* 0x000fc60003fce000 */
[--C-:B------:R-:W-:Y:S01]  /*2ea0*/  FFMA R26, R26, UR6, -R0.reuse ;  /* 0x000000061a1a7c23 */ /* 0x100fe20008000800 */
[----:B------:R-:W3:Y:S01]  /*2eb0*/  MUFU.EX2 R49, R68 ;  /* 0x0000004400317308 */ /* 0x000ee20000000800 */
[--C-:B------:R-:W-:Y:S01]  /*2ec0*/  FFMA R65, R31, UR6, -R0.reuse ;  /* 0x000000061f417c23 */ /* 0x100fe20008000800 */
[--C-:B------:R-:W-:Y:S01]  /*2ed0*/  FFMA R3, R27, UR6, -R0.reuse ;  /* 0x000000061b037c23 */ /* 0x100fe20008000800 */
[----:B-1----:R-:W-:Y:S01]  /*2ee0*/  @!P3 FMUL R57, R57, R57 ;  /* 0x000000393939b220 */ /* 0x002fe20000400000 */
[----:B------:R-:W-:Y:S01]  /*2ef0*/  FSETP.GEU.AND P3, PT, R26, -126, PT ;  /* 0xc2fc00001a00780b */ /* 0x000fe20003f6e000 */
[--C-:B------:R-:W-:Y:S01]  /*2f00*/  FFMA R38, R38, UR6, -R0.reuse ;  /* 0x0000000626267c23 */ /* 0x100fe20008000800 */
[--C-:B------:R-:W-:Y:S01]  /*2f10*/  FFMA R30, R30, UR6, -R0.reuse ;  /* 0x000000061e1e7c23 */ /* 0x100fe20008000800 */
[----:B------:R-:W-:Y:S01]  /*2f20*/  @!P2 FMUL R73, R73, 0.5 ;  /* 0x3f0000004949a820 */ /* 0x000fe20000400000 */
[----:B------:R-:W1:Y:S01]  /*2f30*/  MUFU.EX2 R56, R77 ;  /* 0x0000004d00387308 */ /* 0x000e620000000800 */
[----:B--2---:R-:W-:Y:S01]  /*2f40*/  @!P1 FMUL R20, R20, R20 ;  /* 0x0000001414149220 */ /* 0x004fe20000400000 */
[----:B------:R-:W-:Y:S01]  /*2f50*/  FSETP.GEU.AND P1, PT, R65, -126, PT ;  /* 0xc2fc00004100780b */ /* 0x000fe20003f2e000 */
[----:B------:R-:W-:Y:S01]  /*2f60*/  @!P6 FMUL R84, R84, 0.5 ;  /* 0x3f0000005454e820 */ /* 0x000fe20000400000 */
[--C-:B------:R-:W-:Y:S01]  /*2f70*/  FFMA R34, R34, UR6, -R0.reuse ;  /* 0x0000000622227c23 */ /* 0x100fe20008000800 */
[--C-:B------:R-:W-:Y:S01]  /*2f80*/  FFMA R69, R35, UR6, -R0.reuse ;  /* 0x0000000623457c23 */ /* 0x100fe20008000800 */
[--C-:B------:R-:W-:Y:S01]  /*2f90*/  FFMA R50, R50, UR6, -R0.reuse ;  /* 0x0000000632327c23 */ /* 0x100fe20008000800 */
[--C-:B------:R-:W-:Y:S01]  /*2fa0*/  FFMA R42, R42, UR6, -R0.reuse ;  /* 0x000000062a2a7c23 */ /* 0x100fe20008000800 */
[----:B------:R-:W2:Y:S01]  /*2fb0*/  MUFU.EX2 R52, R73 ;  /* 0x0000004900347308 */ /* 0x000ea20000000800 */
[----:B---3--:R-:W-:Y:S01]  /*2fc0*/  @!P5 FMUL R49, R49, R49 ;  /* 0x000000313131d220 */ /* 0x008fe20000400000 */
[----:B------:R-:W-:Y:S01]  /*2fd0*/  FSETP.GEU.AND P5, PT, R80, -126, PT ;  /* 0xc2fc00005000780b */ /* 0x000fe20003fae000 */
[----:B------:R-:W-:Y:S01]  /*2fe0*/  @!P3 FMUL R26, R26, 0.5 ;  /* 0x3f0000001a1ab820 */ /* 0x000fe20000400000 */
[--C-:B------:R-:W-:Y:S01]  /*2ff0*/  FFMA R46, R46, UR6, -R0.reuse ;  /* 0x000000062e2e7c23 */ /* 0x100fe20008000800 */
[--C-:B------:R-:W-:Y:S01]  /*3000*/  FFMA R67, R67, UR6, -R0.reuse ;  /* 0x0000000643437c23 */ /* 0x100fe20008000800 */
[--C-:B------:R-:W-:Y:S01]  /*3010*/  FFMA R54, R54, UR6, -R0.reuse ;  /* 0x0000000636367c23 */ /* 0x100fe20008000800 */
[----:B------:R-:W-:Y:S01]  /*3020*/  @!P1 FMUL R65, R65, 0.5 ;  /* 0x3f00000041419820 */ /* 0x000fe20000400000 */
[----:B------:R3:W4:Y:S01]  /*3030*/  MUFU.EX2 R31, R26 ;  /* 0x0000001a001f7308 */ /* 0x0007220000000800 */
[----:B-1----:R-:W-:Y:S01]  /*3040*/  @!P4 FMUL R56, R56, R56 ;  /* 0x000000383838c220 */ /* 0x002fe20000400000 */
[----:B------:R-:W-:Y:S01]  /*3050*/  FSETP.GEU.AND P4, PT, R3, -126, PT ;  /* 0xc2fc00000300780b */ /* 0x000fe20003f8e000 */
[--C-:B------:R-:W-:Y:S01]  /*3060*/  FFMA R75, R75, UR6, -R0.reuse ;  /* 0x000000064b4b7c23 */ /* 0x100fe20008000800 */
[--C-:B------:R-:W-:Y:S01]  /*3070*/  FFMA R83, R83, UR6, -R0.reuse ;  /* 0x0000000653537c23 */ /* 0x100fe20008000800 */
[--C-:B------:R-:W-:Y:S01]  /*3080*/  FFMA R71, R71, UR6, -R0.reuse ;  /* 0x0000000647477c23 */ /* 0x100fe20008000800 */
[--C-:B------:R-:W-:Y:S01]  /*3090*/  FFMA R78, R78, UR6, -R0.reuse ;  /* 0x000000064e4e7c23 */ /* 0x100fe20008000800 */
[----:B------:R-:W-:Y:S01]  /*30a0*/  @!P5 FMUL R80, R80, 0.5 ;  /* 0x3f0000005050d820 */ /* 0x000fe20000400000 */
[----:B------:R-:W1:Y:S01]  /*30b0*/  MUFU.EX2 R68, R65 ;  /* 0x0000004100447308 */ /* 0x000e620000000800 */
[----:B--2---:R-:W-:Y:S01]  /*30c0*/  @!P2 FMUL R52, R52, R52 ;  /* 0x000000343434a220 */ /* 0x004fe20000400000 */
[----:B------:R-:W-:Y:S01]  /*30d0*/  FSETP.GEU.AND P2, PT, R85, -126, PT ;  /* 0xc2fc00005500780b */ /* 0x000fe20003f4e000 */
[--C-:B---3--:R-:W-:Y:S01]  /*30e0*/  FFMA R26, R43, UR6, -R0.reuse ;  /* 0x000000062b1a7c23 */ /* 0x108fe20008000800 */
[--C-:B------:R-:W-:Y:S01]  /*30f0*/  FFMA R79, R79, UR6, -R0.reuse ;  /* 0x000000064f4f7c23 */ /* 0x100fe20008000800 */
[----:B------:R-:W-:Y:S01]  /*3100*/  FFMA R86, R86, UR6, -R0 ;  /* 0x0000000656567c23 */ /* 0x000fe20008000800 */
[----:B------:R-:W-:Y:S01]  /*3110*/  FADD R73, R29, R20 ;  /* 0x000000141d497221 */ /* 0x000fe20000000000 */
[----:B------:R-:W-:Y:S01]  /*3120*/  @!P4 FMUL R3, R3, 0.5 ;  /* 0x3f0000000303c820 */ /* 0x000fe20000400000 */
[----:B------:R-:W2:Y:S01]  /*3130*/  MUFU.EX2 R61, R80 ;  /* 0x00000050003d7308 */ /* 0x000ea20000000800 */
[----:B----4-:R-:W-:Y:S01]  /*3140*/  @!P3 FMUL R31, R31, R31 ;  /* 0x0000001f1f1fb220 */ /* 0x010fe20000400000 */
[----:B------:R-:W-:-:S05]  /*3150*/  FSETP.GEU.AND P3, PT, R38, -126, PT ;  /* 0xc2fc00002600780b */ /* 0x000fca0003f6e000 */
[----:B------:R-:W-:Y:S01]  /*3160*/  @!P2 FMUL R85, R85, 0.5 ;  /* 0x3f0000005555a820 */ /* 0x000fe20000400000 */
[----:B------:R-:W3:Y:S01]  /*3170*/  MUFU.EX2 R27, R84 ;  /* 0x00000054001b7308 */ /* 0x000ee20000000800 */
[----:B-1----:R-:W-:Y:S01]  /*3180*/  @!P1 FMUL R68, R68, R68 ;  /* 0x0000004444449220 */ /* 0x002fe20000400000 */
[----:B------:R-:W-:-:S05]  /*3190*/  FSETP.GEU.AND P1, PT, R26, -126, PT ;  /* 0xc2fc00001a00780b */ /* 0x000fca0003f2e000 */
[----:B------:R-:W-:Y:S01]  /*31a0*/  @!P3 FMUL R38, R38, 0.5 ;  /* 0x3f0000002626b820 */ /* 0x000fe20000400000 */
[----:B------:R1:W4:Y:S01]  /*31b0*/  MUFU.EX2 R64, R3 ;  /* 0x0000000300407308 */ /* 0x0003220000000800 */
[----:B--2---:R-:W-:Y:S01]  /*31c0*/  @!P5 FMUL R61, R61, R61 ;  /* 0x0000003d3d3dd220 */ /* 0x004fe20000400000 */
[----:B------:R-:W-:-:S05]  /*31d0*/  FSETP.GEU.AND P5, PT, R30, -126, PT ;  /* 0xc2fc00001e00780b */ /* 0x000fca0003fae000 */
[----:B------:R-:W-:Y:S01]  /*31e0*/  @!P1 FMUL R26, R26, 0.5 ;  /* 0x3f0000001a1a9820 */ /* 0x000fe20000400000 */
[----:B------:R-:W2:Y:S01]  /*31f0*/  MUFU.EX2 R60, R85 ;  /* 0x00000055003c7308 */ /* 0x000ea20000000800 */
[----:B-1----:R-:W-:Y:S01]  /*3200*/  FFMA R3, R39, UR6, -R0 ;  /* 0x0000000627037c23 */ /* 0x002fe20008000800 */
[----:B---3--:R-:W-:Y:S01]  /*3210*/  @!P6 FMUL R27, R27, R27 ;  /* 0x0000001b1b1be220 */ /* 0x008fe20000400000 */
[----:B------:R-:W-:-:S04]  /*3220*/  FSETP.GEU.AND P6, PT, R34, -126, PT ;  /* 0xc2fc00002200780b */ /* 0x000fc80003fce000 */
[----:B------:R-:W-:Y:S01]  /*3230*/  @!P5 FMUL R30, R30, 0.5 ;  /* 0x3f0000001e1ed820 */ /* 0x000fe20000400000 */
[----:B------:R1:W3:Y:S01]  /*3240*/  MUFU.EX2 R43, R38 ;  /* 0x00000026002b7308 */ /* 0x0002e20000000800 */
[----:B----4-:R-:W-:Y:S01]  /*3250*/  @!P4 FMUL R64, R64, R64 ;  /* 0x000000404040c220 */ /* 0x010fe20000400000 */
[----:B------:R-:W-:-:S06]  /*3260*/  FSETP.GEU.AND P4, PT, R3, -126, PT ;  /* 0xc2fc00000300780b */ /* 0x000fcc0003f8e000 */
[----:B------:R-:W-:Y:S01]  /*3270*/  @!P6 FMUL R34, R34, 0.5 ;  /* 0x3f0000002222e820 */ /* 0x000fe20000400000 */
[----:B------:R4:W5:Y:S01]  /*3280*/  MUFU.EX2 R80, R26 ;  /* 0x0000001a00507308 */ /* 0x0009620000000800 */
[----:B--2---:R-:W-:Y:S01]  /*3290*/  @!P2 FMUL R60, R60, R60 ;  /* 0x0000003c3c3ca220 */ /* 0x004fe20000400000 */
[----:B------:R-:W-:Y:S01]  /*32a0*/  FSETP.GEU.AND P2, PT, R69, -126, PT ;  /* 0xc2fc00004500780b */ /* 0x000fe20003f4e000 */
[----:B-1----:R-:W-:-:S03]  /*32b0*/  FFMA R38, R62, UR6, -R0 ;  /* 0x000000063e267c23 */ /* 0x002fc60008000800 */
[----:B------:R-:W-:Y:S02]  /*32c0*/  @!P4 FMUL R3, R3, 0.5 ;  /* 0x3f0000000303c820 */ /* 0x000fe40000400000 */
[----:B------:R1:W2:Y:S01]  /*32d0*/  MUFU.EX2 R35, R30 ;  /* 0x0000001e00237308 */ /* 0x0002a20000000800 */
[----:B----4-:R-:W-:Y:S01]  /*32e0*/  FFMA R26, R55, UR6, -R0 ;  /* 0x00000006371a7c23 */ /* 0x010fe20008000800 */
[----:B---3--:R-:W-:Y:S01]  /*32f0*/  @!P3 FMUL R43, R43, R43 ;  /* 0x0000002b2b2bb220 */ /* 0x008fe20000400000 */
[----:B------:R-:W-:-:S04]  /*3300*/  FSETP.GEU.AND P3, PT, R50, -126, PT ;  /* 0xc2fc00003200780b */ /* 0x000fc80003f6e000 */
[----:B------:R-:W-:Y:S01]  /*3310*/  @!P2 FMUL R69, R69, 0.5 ;  /* 0x3f0000004545a820 */ /* 0x000fe20000400000 */
[----:B------:R3:W4:Y:S01]  /*3320*/  MUFU.EX2 R39, R34 ;  /* 0x0000002200277308 */ /* 0x0007220000000800 */
[----:B-----5:R-:W-:Y:S01]  /*3330*/  @!P1 FMUL R80, R80, R80 ;  /* 0x0000005050509220 */ /* 0x020fe20000400000 */
[----:B------:R-:W-:Y:S01]  /*3340*/  FSETP.GEU.AND P1, PT, R26, -126, PT ;  /* 0xc2fc00001a00780b */ /* 0x000fe20003f2e000 */
[----:B-1----:R-:W-:-:S05]  /*3350*/  FFMA R30, R47, UR6, -R0 ;  /* 0x000000062f1e7c23 */ /* 0x002fca0008000800 */
[----:B------:R1:W5:Y:S01]  /*3360*/  MUFU.EX2 R76, R3 ;  /* 0x00000003004c7308 */ /* 0x0003620000000800 */
[----:B--2---:R-:W-:Y:S01]  /*3370*/  @!P5 FMUL R35, R35, R35 ;  /* 0x000000232323d220 */ /* 0x004fe20000400000 */
[----:B------:R-:W-:Y:S01]  /*3380*/  FSETP.GEU.AND P5, PT, R42, -126, PT ;  /* 0xc2fc00002a00780b */ /* 0x000fe20003fae000 */
[----:B------:R-:W-:Y:S01]  /*3390*/  @!P3 FMUL R50, R50, 0.5 ;  /* 0x3f0000003232b820 */ /* 0x000fe20000400000 */
[----:B---3--:R-:W-:-:S03]  /*33a0*/  FFMA R34, R58, UR6, -R0 ;  /* 0x000000063a227c23 */ /* 0x008fc60008000800 */
[----:B------:R-:W-:Y:S01]  /*33b0*/  @!P1 FMUL R26, R26, 0.5 ;  /* 0x3f0000001a1a9820 */ /* 0x000fe20000400000 */
[----:B------:R2:W3:Y:S01]  /*33c0*/  MUFU.EX2 R72, R69 ;  /* 0x0000004500487308 */ /* 0x0004e20000000800 */
[----:B-1----:R-:W-:Y:S01]  /*33d0*/  FFMA R3, R51, UR6, -R0 ;  /* 0x0000000633037c23 */ /* 0x002fe20008000800 */
[----:B----4-:R-:W-:Y:S01]  /*33e0*/  @!P6 FMUL R39, R39, R39 ;  /* 0x000000272727e220 */ /* 0x010fe20000400000 */
[----:B------:R-:W-:-:S04]  /*33f0*/  FSETP.GEU.AND P6, PT, R46, -126, PT ;  /* 0xc2fc00002e00780b */ /* 0x000fc80003fce000 */
[----:B------:R-:W-:Y:S01]  /*3400*/  @!P5 FMUL R42, R42, 0.5 ;  /* 0x3f0000002a2ad820 */ /* 0x000fe20000400000 */
[----:B------:R-:W1:Y:S01]  /*3410*/  MUFU.EX2 R55, R50 ;  /* 0x0000003200377308 */ /* 0x000e620000000800 */
[----:B-----5:R-:W-:Y:S01]  /*3420*/  @!P4 FMUL R76, R76, R76 ;  /* 0x0000004c4c4cc220 */ /* 0x020fe20000400000 */
[----:B------:R-:W-:Y:S01]  /*3430*/  FSETP.GEU.AND P4, PT, R3, -126, PT ;  /* 0xc2fc00000300780b */ /* 0x000fe20003f8e000 */
[----:B--2---:R-:W-:Y:S01]  /*3440*/  FADD R69, R36, R61 ;  /* 0x0000003d24457221 */ /* 0x004fe20000000000 */
[----:B------:R-:W-:-:S04]  /*3450*/  F2FP.BF16.F32.PACK_AB R36, R29, R36 ;  /* 0x000000241d24723e */ /* 0x000fc800000010ff */
[----:B------:R-:W-:Y:S01]  /*3460*/  @!P6 FMUL R46, R46, 0.5 ;  /* 0x3f0000002e2ee820 */ /* 0x000fe20000400000 */
[----:B------:R2:W4:Y:S01]  /*3470*/  MUFU.EX2 R62, R26 ;  /* 0x0000001a003e7308 */ /* 0x0005220000000800 */
[----:B---3--:R-:W-:Y:S01]  /*3480*/  @!P2 FMUL R72, R72, R72 ;  /* 0x000000484848a220 */ /* 0x008fe20000400000 */
[----:B------:R-:W-:-:S04]  /*3490*/  FSETP.GEU.AND P2, PT, R30, -126, PT ;  /* 0xc2fc00001e00780b */ /* 0x000fc80003f4e000 */
[----:B------:R-:W-:Y:S01]  /*34a0*/  @!P4 FMUL R3, R3, 0.5 ;  /* 0x3f0000000303c820 */ /* 0x000fe20000400000 */
[----:B------:R-:W-:Y:S01]  /*34b0*/  F2FP.BF16.F32.PACK_AB R29, R72, R39 ;  /* 0x00000027481d723e */ /* 0x000fe200000010ff */
[----:B------:R3:W5:Y:S01]  /*34c0*/  MUFU.EX2 R47, R42 ;  /* 0x0000002a002f7308 */ /* 0x0007620000000800 */
[----:B-1----:R-:W-:Y:S01]  /*34d0*/  @!P3 FMUL R55, R55, R55 ;  /* 0x000000373737b220 */ /* 0x002fe20000400000 */
[----:B------:R-:W-:Y:S01]  /*34e0*/  FSETP.GEU.AND P3, PT, R38, -126, PT ;  /* 0xc2fc00002600780b */ /* 0x000fe20003f6e000 */
[----:B--2---:R-:W-:-:S04]  /*34f0*/  FFMA R26, R70, UR6, -R0 ;  /* 0x00000006461a7c23 */ /* 0x004fc80008000800 */
[----:B------:R-:W-:Y:S01]  /*3500*/  @!P2 FMUL R30, R30, 0.5 ;  /* 0x3f0000001e1ea820 */ /* 0x000fe20000400000 */
[----:B------:R-:W1:Y:S01]  /*3510*/  MUFU.EX2 R51, R46 ;  /* 0x0000002e00337308 */ /* 0x000e620000000800 */
[----:B----4-:R-:W-:Y:S01]  /*3520*/  @!P1 FMUL R62, R62, R62 ;  /* 0x0000003e3e3e9220 */ /* 0x010fe20000400000 */
[----:B------:R-:W-:Y:S01]  /*3530*/  FSETP.GEU.AND P1, PT, R67, -126, PT ;  /* 0xc2fc00004300780b */ /* 0x000fe20003f2e000 */
[----:B---3--:R-:W-:-:S04]  /*3540*/  FFMA R42, R66, UR6, -R0 ;  /* 0x00000006422a7c23 */ /* 0x008fc80008000800 */
[----:B------:R-:W-:Y:S01]  /*3550*/  @!P3 FMUL R38, R38, 0.5 ;  /* 0x3f0000002626b820 */ /* 0x000fe20000400000 */
[----:B------:R2:W3:Y:S01]  /*3560*/  MUFU.EX2 R58, R3 ;  /* 0x00000003003a7308 */ /* 0x0004e20000000800 */
[----:B-----5:R-:W-:Y:S01]  /*3570*/  @!P5 FMUL R47, R47, R47 ;  /* 0x0000002f2f2fd220 */ /* 0x020fe20000400000 */
[----:B------:R-:W-:-:S05]  /*3580*/  FSETP.GEU.AND P5, PT, R54, -126, PT ;  /* 0xc2fc00003600780b */ /* 0x000fca0003fae000 */
[----:B------:R-:W-:Y:S01]  /*3590*/  @!P1 FMUL R67, R67, 0.5 ;  /* 0x3f00000043439820 */ /* 0x000fe20000400000 */
[----:B------:R4:W5:Y:S01]  /*35a0*/  MUFU.EX2 R84, R30 ;  /* 0x0000001e00547308 */ /* 0x0009620000000800 */
[----:B--2---:R-:W-:Y:S01]  /*35b0*/  FFMA R3, R63, UR6, -R0 ;  /* 0x000000063f037c23 */ /* 0x004fe20008000800 */
[----:B-1----:R-:W-:Y:S01]  /*35c0*/  @!P6 FMUL R51, R51, R51 ;  /* 0x000000333333e220 */ /* 0x002fe20000400000 */
[----:B------:R-:W-:-:S04]  /*35d0*/  FSETP.GEU.AND P6, PT, R34, -126, PT ;  /* 0xc2fc00002200780b */ /* 0x000fc80003fce000 */
[----:B------:R-:W-:Y:S01]  /*35e0*/  @!P5 FMUL R54, R54, 0.5 ;  /* 0x3f0000003636d820 */ /* 0x000fe20000400000 */
[----:B------:R-:W1:Y:S01]  /*35f0*/  MUFU.EX2 R66, R38 ;  /* 0x0000002600427308 */ /* 0x000e620000000800 */
[----:B---3--:R-:W-:Y:S01]  /*3600*/  @!P4 FMUL R58, R58, R58 ;  /* 0x0000003a3a3ac220 */ /* 0x008fe20000400000 */
[----:B------:R-:W-:Y:S01]  /*3610*/  FSETP.GEU.AND P4, PT, R3, -126, PT ;  /* 0xc2fc00000300780b */ /* 0x000fe20003f8e000 */
[----:B----4-:R-:W-:-:S05]  /*3620*/  FFMA R30, R59, UR6, -R0 ;  /* 0x000000063b1e7c23 */ /* 0x010fca0008000800 */
[----:B------:R-:W-:Y:S01]  /*3630*/  @!P6 FMUL R34, R34, 0.5 ;  /* 0x3f0000002222e820 */ /* 0x000fe20000400000 */
[----:B------:R-:W2:Y:S01]  /*3640*/  MUFU.EX2 R59, R54 ;  /* 0x00000036003b7308 */ /* 0x000ea20000000800 */
[----:B-----5:R-:W-:Y:S01]  /*3650*/  @!P2 FMUL R84, R84, R84 ;  /* 0x000000545454a220 */ /* 0x020fe20000400000 */
[----:B------:R-:W-:-:S04]  /*3660*/  FSETP.GEU.AND P2, PT, R30, -126, PT ;  /* 0xc2fc00001e00780b */ /* 0x000fc80003f4e000 */
[----:B------:R-:W-:Y:S02]  /*3670*/  @!P4 FMUL R3, R3, 0.5 ;  /* 0x3f0000000303c820 */ /* 0x000fe40000400000 */
[----:B------:R3:W4:Y:S01]  /*3680*/  MUFU.EX2 R88, R34 ;  /* 0x0000002200587308 */ /* 0x0007220000000800 */
[----:B-1----:R-:W-:Y:S01]  /*3690*/  @!P3 FMUL R66, R66, R66 ;  /* 0x000000424242b220 */ /* 0x002fe20000400000 */
[----:B------:R-:W-:-:S05]  /*36a0*/  FSETP.GEU.AND P3, PT, R75, -126, PT ;  /* 0xc2fc00004b00780b */ /* 0x000fca0003f6e000 */
[----:B------:R-:W-:Y:S01]  /*36b0*/  @!P2 FMUL R30, R30, 0.5 ;  /* 0x3f0000001e1ea820 */ /* 0x000fe20000400000 */
[----:B------:R1:W5:Y:S01]  /*36c0*/  MUFU.EX2 R65, R3 ;  /* 0x0000000300417308 */ /* 0x0003620000000800 */
[----:B---3--:R-:W-:Y:S01]  /*36d0*/  FFMA R34, R74, UR6, -R0 ;  /* 0x000000064a227c23 */ /* 0x008fe20008000800 */
[----:B--2---:R-:W-:Y:S01]  /*36e0*/  @!P5 FMUL R59, R59, R59 ;  /* 0x0000003b3b3bd220 */ /* 0x004fe20000400000 */
[----:B------:R-:W-:-:S04]  /*36f0*/  FSETP.GEU.AND P5, PT, R42, -126, PT ;  /* 0xc2fc00002a00780b */ /* 0x000fc80003fae000 */
[----:B------:R-:W-:Y:S01]  /*3700*/  @!P3 FMUL R75, R75, 0.5 ;  /* 0x3f0000004b4bb820 */ /* 0x000fe20000400000 */
[----:B------:R-:W2:Y:S01]  /*3710*/  MUFU.EX2 R67, R67 ;  /* 0x0000004300437308 */ /* 0x000ea20000000800 */
[--C-:B-1----:R-:W-:Y:S01]  /*3720*/  FFMA R3, R82, UR6, -R0.reuse ;  /* 0x0000000652037c23 */ /* 0x102fe20008000800 */
[----:B----4-:R-:W-:Y:S01]  /*3730*/  @!P6 FMUL R88, R88, R88 ;  /* 0x000000585858e220 */ /* 0x010fe20000400000 */
[----:B------:R-:W-:Y:S01]  /*3740*/  FSETP.GEU.AND P6, PT, R34, -126, PT ;  /* 0xc2fc00002200780b */ /* 0x000fe20003fce000 */
[----:B------:R-:W-:Y:S01]  /*3750*/  FFMA R0, R87, UR6, -R0 ;  /* 0x0000000657007c23 */ /* 0x000fe20008000800 */
[----:B------:R-:W-:-:S03]  /*3760*/  USEL UR6, URZ, 0x1, UP0 ;  /* 0x000000013f067887 */ /* 0x000fc60008000000 */
[----:B------:R1:W3:Y:S01]  /*3770*/  MUFU.EX2 R63, R30 ;  /* 0x0000001e003f7308 */ /* 0x0002e20000000800 */
[----:B-----5:R-:W-:Y:S01]  /*3780*/  @!P4 FMUL R65, R65, R65 ;  /* 0x000000414141c220 */ /* 0x020fe20000400000 */
[----:B------:R-:W-:Y:S01]  /*3790*/  FSETP.GEU.AND P4, PT, R3, -126, PT ;  /* 0xc2fc00000300780b */ /* 0x000fe20003f8e000 */
[----:B------:R-:W-:Y:S01]  /*37a0*/  @!P5 FMUL R42, R42, 0.5 ;  /* 0x3f0000002a2ad820 */ /* 0x000fe20000400000 */
[----:B------:R-:W-:-:S04]  /*37b0*/  LOP3.LUT R19, R19, UR6, RZ, 0x3c, !PT ;  /* 0x0000000613137c12 */ /* 0x000fc8000f8e3cff */
[----:B------:R-:W-:Y:S01]  /*37c0*/  @!P6 FMUL R34, R34, 0.5 ;  /* 0x3f0000002222e820 */ /* 0x000fe20000400000 */
[----:B--2---:R-:W-:Y:S01]  /*37d0*/  @!P1 FMUL R67, R67, R67 ;  /* 0x0000004343439220 */ /* 0x004fe20000400000 */
[----:B------:R-:W-:Y:S01]  /*37e0*/  FSETP.GEU.AND P1, PT, R83, -126, PT ;  /* 0xc2fc00005300780b */ /* 0x000fe20003f2e000 */
[----:B------:R-:W2:Y:S01]  /*37f0*/  MUFU.EX2 R70, R42 ;  /* 0x0000002a00467308 */ /* 0x000ea20000000800 */
[----:B-1----:R-:W-:Y:S01]  /*3800*/  FADD R30, R32, R53 ;  /* 0x00000035201e7221 */ /* 0x002fe20000000000 */
[----:B------:R-:W-:Y:S01]  /*3810*/  FADD R54, R72, R67 ;  /* 0x0000004348367221 */ /* 0x000fe20000000000 */
[----:B------:R-:W-:Y:S01]  /*3820*/  F2FP.BF16.F32.PACK_AB R32, R21, R32 ;  /* 0x000000201520723e */ /* 0x000fe200000010ff */
[----:B------:R-:W-:Y:S01]  /*3830*/  @!P4 FMUL R3, R3, 0.5 ;  /* 0x3f0000000303c820 */ /* 0x000fe20000400000 */
[----:B---3--:R-:W-:Y:S01]  /*3840*/  @!P2 FMUL R63, R63, R63 ;  /* 0x0000003f3f3fa220 */ /* 0x008fe20000400000 */
[----:B------:R-:W-:Y:S02]  /*3850*/  FSETP.GEU.AND P2, PT, R26, -126, PT ;  /* 0xc2fc00001a00780b */ /* 0x000fe40003f4e000 */
[----:B------:R1:W3:Y:S04]  /*3860*/  MUFU.EX2 R82, R34 ;  /* 0x0000002200527308 */ /* 0x0002e80000000800 */
[----:B------:R-:W-:-:S04]  /*3870*/  @!P1 FMUL R83, R83, 0.5 ;  /* 0x3f00000053539820 */ /* 0x000fc80000400000 */
[----:B------:R-:W4:Y:S01]  /*3880*/  MUFU.EX2 R75, R75 ;  /* 0x0000004b004b7308 */ /* 0x000f220000000800 */
[----:B--2---:R-:W-:Y:S01]  /*3890*/  @!P5 FMUL R70, R70, R70 ;  /* 0x000000464646d220 */ /* 0x004fe20000400000 */
[----:B------:R-:W-:Y:S01]  /*38a0*/  FSETP.GEU.AND P5, PT, R71, -126, PT ;  /* 0xc2fc00004700780b */ /* 0x000fe20003fae000 */
[----:B-1----:R-:W-:Y:S01]  /*38b0*/  FADD R34, R21, R52 ;  /* 0x0000003415227221 */ /* 0x002fe20000000000 */
[----:B------:R-:W-:Y:S01]  /*38c0*/  @!P2 FMUL R26, R26, 0.5 ;  /* 0x3f0000001a1aa820 */ /* 0x000fe20000400000 */
[----:B------:R-:W-:Y:S01]  /*38d0*/  FADD R50, R39, R70 ;  /* 0x0000004627327221 */ /* 0x000fe20000000000 */
[----:B------:R-:W-:Y:S02]  /*38e0*/  F2FP.BF16.F32.PACK_AB R39, R62, R59 ;  /* 0x0000003b3e27723e */ /* 0x000fe400000010ff */
[----:B------:R1:W2:Y:S01]  /*38f0*/  MUFU.EX2 R90, R3 ;  /* 0x00000003005a7308 */ /* 0x0002a20000000800 */
[----:B---3--:R-:W-:Y:S01]  /*3900*/  @!P6 FMUL R82, R82, R82 ;  /* 0x000000525252e220 */ /* 0x008fe20000400000 */
[----:B------:R-:W-:-:S05]  /*3910*/  FSETP.GEU.AND P6, PT, R78, -126, PT ;  /* 0xc2fc00004e00780b */ /* 0x000fca0003fce000 */
[----:B------:R-:W-:Y:S01]  /*3920*/  @!P5 FMUL R71, R71, 0.5 ;  /* 0x3f0000004747d820 */ /* 0x000fe20000400000 */
[----:B------:R-:W3:Y:S01]  /*3930*/  MUFU.EX2 R83, R83 ;  /* 0x0000005300537308 */ /* 0x000ee20000000800 */
[----:B----4-:R-:W-:Y:S01]  /*3940*/  @!P3 FMUL R75, R75, R75 ;  /* 0x0000004b4b4bb220 */ /* 0x010fe20000400000 */
[----:B------:R-:W-:Y:S01]  /*3950*/  FSETP.GEU.AND P3, PT, R79, -126, PT ;  /* 0xc2fc00004f00780b */ /* 0x000fe20003f6e000 */
[----:B-1----:R-:W-:Y:S01]  /*3960*/  FADD R3, R24, R37 ;  /* 0x0000002518037221 */ /* 0x002fe20000000000 */
[----:B------:R-:W-:Y:S01]  /*3970*/  F2FP.BF16.F32.PACK_AB R24, R9, R24 ;  /* 0x000000180918723e */ /* 0x000fe200000010ff */
[----:B------:R-:W-:Y:S02]  /*3980*/  FADD R87, R80, R75 ;  /* 0x0000004b50577221 */ /* 0x000fe40000000000 */
[----:B------:R-:W-:Y:S01]  /*3990*/  @!P6 FMUL R78, R78, 0.5 ;  /* 0x3f0000004e4ee820 */ /* 0x000fe20000400000 */
[----:B------:R1:W4:Y:S01]  /*39a0*/  MUFU.EX2 R74, R26 ;  /* 0x0000001a004a7308 */ /* 0x0003220000000800 */
[----:B--2---:R-:W-:Y:S01]  /*39b0*/  @!P4 FMUL R90, R90, R90 ;  /* 0x0000005a5a5ac220 */ /* 0x004fe20000400000 */
[----:B------:R-:W-:Y:S01]  /*39c0*/  FSETP.GEU.AND P4, PT, R86, -126, PT ;  /* 0xc2fc00005600780b */ /* 0x000fe20003f8e000 */
[----:B------:R-:W-:Y:S01]  /*39d0*/  FADD R38, R3, R30 ;  /* 0x0000001e03267221 */ /* 0x000fe20000000000 */
[----:B------:R-:W-:Y:S01]  /*39e0*/  FADD R3, R9, R40 ;  /* 0x0000002809037221 */ /* 0x000fe20000000000 */
[----:B------:R-:W-:Y:S01]  /*39f0*/  FADD R30, R13, R44 ;  /* 0x0000002c0d1e7221 */ /* 0x000fe20000000000 */
[----:B------:R-:W-:Y:S01]  /*3a00*/  FADD R89, R55, R90 ;  /* 0x0000005a37597221 */ /* 0x000fe20000000000 */
[----:B------:R-:W-:Y:S01]  /*3a10*/  @!P3 FMUL R79, R79, 0.5 ;  /* 0x3f0000004f4fb820 */ /* 0x000fe20000400000 */
[----:B------:R-:W2:Y:S01]  /*3a20*/  MUFU.EX2 R71, R71 ;  /* 0x0000004700477308 */ /* 0x000ea20000000800 */
[----:B---3--:R-:W-:Y:S01]  /*3a30*/  @!P1 FMUL R83, R83, R83 ;  /* 0x0000005353539220 */ /* 0x008fe20000400000 */
[----:B------:R-:W-:Y:S01]  /*3a40*/  FSETP.GEU.AND P1, PT, R0, -126, PT ;  /* 0xc2fc00000000780b */ /* 0x000fe20003f2e000 */
[----:B-1----:R-:W-:Y:S01]  /*3a50*/  FADD R26, R28, R45 ;  /* 0x0000002d1c1a7221 */ /* 0x002fe20000000000 */
[----:B------:R-:W-:Y:S01]  /*3a60*/  FADD R42, R3, R34 ;  /* 0x00000022032a7221 */ /* 0x000fe20000000000 */
[----:B------:R-:W-:Y:S01]  /*3a70*/  FADD R81, R30, R73 ;  /* 0x000000491e517221 */ /* 0x000fe20000000000 */
[----:B------:R-:W-:Y:S01]  /*3a80*/  FADD R3, R11, R14 ;  /* 0x0000000e0b037221 */ /* 0x000fe20000000000 */
[----:B------:R-:W-:Y:S01]  /*3a90*/  FADD R77, R26, R69 ;  /* 0x000000451a4d7221 */ /* 0x000fe20000000000 */
[----:B------:R-:W-:Y:S01]  /*3aa0*/  FADD R26, R4, R41 ;  /* 0x00000029041a7221 */ /* 0x000fe20000000000 */
[----:B------:R-:W-:Y:S01]  /*3ab0*/  FADD R69, R10, R57 ;  /* 0x000000390a457221 */ /* 0x000fe20000000000 */
[----:B------:R-:W-:Y:S01]  /*3ac0*/  @!P4 FMUL R86, R86, 0.5 ;  /* 0x3f0000005656c820 */ /* 0x000fe20000400000 */
[----:B------:R-:W1:Y:S01]  /*3ad0*/  MUFU.EX2 R78, R78 ;  /* 0x0000004e004e7308 */ /* 0x000e620000000800 */
[----:B------:R-:W-:Y:S01]  /*3ae0*/  FADD R34, R25, R56 ;  /* 0x0000003819227221 */ /* 0x000fe20000000000 */
[----:B------:R-:W-:Y:S01]  /*3af0*/  FADD R46, R26, R69 ;  /* 0x000000451a2e7221 */ /* 0x000fe20000000000 */
[----:B------:R-:W-:Y:S01]  /*3b00*/  FADD R69, R12, R27 ;  /* 0x0000001b0c457221 */ /* 0x000fe20000000000 */
[----:B------:R-:W-:Y:S01]  /*3b10*/  FADD R26, R8, R49 ;  /* 0x00000031081a7221 */ /* 0x000fe20000000000 */
[----:B------:R-:W-:Y:S01]  /*3b20*/  @!P1 FMUL R0, R0, 0.5 ;  /* 0x3f00000000009820 */ /* 0x000fe20000400000 */
[----:B------:R-:W-:Y:S01]  /*3b30*/  FADD R30, R15, R48 ;  /* 0x000000300f1e7221 */ /* 0x000fe20000000000 */
[----:B------:R-:W-:Y:S01]  /*3b40*/  FADD R73, R33, R60 ;  /* 0x0000003c21497221 */ /* 0x000fe20000000000 */
[----:B------:R-:W-:Y:S01]  /*3b50*/  FADD R85, R26, R69 ;  /* 0x000000451a557221 */ /* 0x000fe20000000000 */
[----:B------:R-:W3:Y:S01]  /*3b60*/  MUFU.EX2 R79, R79 ;  /* 0x0000004f004f7308 */ /* 0x000ee20000000800 */
[----:B------:R-:W-:Y:S01]  /*3b70*/  FADD R3, R3, R34 ;  /* 0x0000002203037221 */ /* 0x000fe20000000000 */
[----:B------:R-:W-:Y:S01]  /*3b80*/  FADD R30, R30, R73 ;  /* 0x000000491e1e7221 */ /* 0x000fe20000000000 */
[----:B------:R-:W-:Y:S01]  /*3b90*/  FADD R26, R31, R88 ;  /* 0x000000581f1a7221 */ /* 0x000fe20000000000 */
[----:B------:R-:W-:Y:S01]  /*3ba0*/  FADD R73, R47, R82 ;  /* 0x000000522f497221 */ /* 0x000fe20000000000 */
[----:B------:R-:W-:Y:S01]  /*3bb0*/  FADD R34, R64, R63 ;  /* 0x0000003f40227221 */ /* 0x000fe20000000000 */
[----:B------:R-:W-:Y:S01]  /*3bc0*/  FADD R91, R58, R83 ;  /* 0x000000533a5b7221 */ /* 0x000fe20000000000 */
[----:B----4-:R-:W-:Y:S01]  /*3bd0*/  @!P2 FMUL R74, R74, R74 ;  /* 0x0000004a4a4aa220 */ /* 0x010fe20000400000 */
[----:B------:R-:W4:Y:S01]  /*3be0*/  MUFU.EX2 R86, R86 ;  /* 0x0000005600567308 */ /* 0x000f220000000800 */
[----:B--2---:R-:W-:Y:S01]  /*3bf0*/  @!P5 FMUL R71, R71, R71 ;  /* 0x000000474747d220 */ /* 0x004fe20000400000 */
[----:B-1----:R-:W-:Y:S01]  /*3c00*/  @!P6 FMUL R78, R78, R78 ;  /* 0x0000004e4e4ee220 */ /* 0x002fe20000400000 */
[----:B------:R-:W-:Y:S01]  /*3c10*/  FADD R92, R26, R73 ;  /* 0x000000491a5c7221 */ /* 0x000fe20000000000 */
[----:B------:R-:W-:Y:S01]  /*3c20*/  FADD R95, R50, R89 ;  /* 0x00000059325f7221 */ /* 0x000fe20000000000 */
[----:B------:R-:W-:Y:S01]  /*3c30*/  FADD R93, R34, R87 ;  /* 0x00000057225d7221 */ /* 0x000fe20000000000 */
[----:B------:R-:W-:Y:S01]  /*3c40*/  FADD R54, R54, R91 ;  /* 0x0000005b36367221 */ /* 0x000fe20000000000 */
[----:B------:R-:W-:Y:S01]  /*3c50*/  FADD R73, R51, R78 ;  /* 0x0000004e33497221 */ /* 0x000fe20000000000 */
[----:B------:R1:W2:Y:S01]  /*3c60*/  MUFU.EX2 R69, R0 ;  /* 0x0000000000457308 */ /* 0x0002a20000000800 */
[----:B---3--:R-:W-:Y:S01]  /*3c70*/  @!P3 FMUL R79, R79, R79 ;  /* 0x0000004f4f4fb220 */ /* 0x008fe20000400000 */
[----:B------:R-:W-:Y:S01]  /*3c80*/  FADD R34, R43, R74 ;  /* 0x0000004a2b227221 */ /* 0x000fe20000000000 */
[----:B------:R-:W-:Y:S01]  /*3c90*/  FADD R26, R68, R65 ;  /* 0x00000041441a7221 */ /* 0x000fe20000000000 */
[----:B------:R-:W-:Y:S01]  /*3ca0*/  FADD R50, R76, R71 ;  /* 0x000000474c327221 */ /* 0x000fe20000000000 */
[----:B------:R-:W-:Y:S01]  /*3cb0*/  FADD R87, R84, R79 ;  /* 0x0000004f54577221 */ /* 0x000fe20000000000 */
[----:B------:R-:W-:Y:S01]  /*3cc0*/  FADD R92, R92, R95 ;  /* 0x0000005f5c5c7221 */ /* 0x000fe20000000000 */
[----:B------:R-:W-:Y:S01]  /*3cd0*/  FADD R54, R93, R54 ;  /* 0x000000365d367221 */ /* 0x000fe20000000000 */
[----:B------:R-:W-:Y:S01]  /*3ce0*/  FADD R38, R38, R77 ;  /* 0x0000004d26267221 */ /* 0x000fe20000000000 */
[----:B----4-:R-:W-:Y:S01]  /*3cf0*/  @!P4 FMUL R86, R86, R86 ;  /* 0x000000565656c220 */ /* 0x010fe20000400000 */
[----:B-1----:R-:W-:Y:S01]  /*3d00*/  FADD R0, R35, R66 ;  /* 0x0000004223007221 */ /* 0x002fe20000000000 */
[----:B------:R-:W-:Y:S01]  /*3d10*/  FADD R26, R26, R87 ;  /* 0x000000571a1a7221 */ /* 0x000fe20000000000 */
[----:B------:R-:W-:Y:S01]  /*3d20*/  FADD R42, R42, R81 ;  /* 0x000000512a2a7221 */ /* 0x000fe20000000000 */
[----:B------:R-:W-:Y:S01]  /*3d30*/  FADD R89, R59, R86 ;  /* 0x000000563b597221 */ /* 0x000fe20000000000 */
[----:B------:R-:W-:Y:S01]  /*3d40*/  FADD R0, R0, R73 ;  /* 0x0000004900007221 */ /* 0x000fe20000000000 */
[----:B------:R-:W-:Y:S01]  /*3d50*/  FADD R85, R46, R85 ;  /* 0x000000552e557221 */ /* 0x000fe20000000000 */
[----:B------:R-:W-:Y:S01]  /*3d60*/  FADD R3, R3, R30 ;  /* 0x0000001e03037221 */ /* 0x000fe20000000000 */
[----:B--2---:R-:W-:Y:S01]  /*3d70*/  @!P1 FMUL R69, R69, R69 ;  /* 0x0000004545459220 */ /* 0x004fe20000400000 */
[----:B------:R-:W-:Y:S01]  /*3d80*/  FADD R89, R34, R89 ;  /* 0x0000005922597221 */ /* 0x000fe20000000000 */
[----:B------:R-:W-:Y:S01]  /*3d90*/  FADD R38, R38, R85 ;  /* 0x0000005526267221 */ /* 0x000fe20000000000 */
[----:B------:R-:W-:Y:S01]  /*3da0*/  FADD R3, R42, R3 ;  /* 0x000000032a037221 */ /* 0x000fe20000000000 */
[----:B------:R-:W-:Y:S01]  /*3db0*/  FADD R91, R62, R69 ;  /* 0x000000453e5b7221 */ /* 0x000fe20000000000 */
[----:B------:R-:W-:Y:S01]  /*3dc0*/  FADD R89, R0, R89 ;  /* 0x0000005900597221 */ /* 0x000fe20000000000 */
[----:B------:R-:W-:-:S02]  /*3dd0*/  IMAD.U32 R0, RZ, RZ, UR49 ;  /* 0x00000031ff007e24 */ /* 0x000fc4000f8e00ff */
[----:B------:R-:W-:Y:S01]  /*3de0*/  FADD R3, R38, R3 ;  /* 0x0000000326037221 */ /* 0x000fe20000000000 */
[----:B------:R-:W-:Y:S01]  /*3df0*/  FADD R91, R50, R91 ;  /* 0x0000005b325b7221 */ /* 0x000fe20000000000 */
[----:B------:R-:W-:Y:S01]  /*3e00*/  FADD R89, R92, R89 ;  /* 0x000000595c597221 */ /* 0x000fe20000000000 */
[----:B------:R1:W-:Y:S01]  /*3e10*/  SYNCS.ARRIVE.TRANS64.A1T0 RZ, [R0+UR50], RZ ;  /* 0x000000ff00ff79a7 */ /* 0x0003e20008100032 */
[----:B------:R-:W-:Y:S01]  /*3e20*/  F2FP.BF16.F32.PACK_AB R34, R25, R10 ;  /* 0x0000000a1922723e */ /* 0x000fe200000010ff */
[----:B------:R-:W-:Y:S01]  /*3e30*/  FADD R91, R26, R91 ;  /* 0x0000005b1a5b7221 */ /* 0x000fe20000000000 */
[----:B------:R-:W-:Y:S01]  /*3e40*/  USEL UR50, UR38, URZ, UP0 ;  /* 0x0000003f26327287 */ /* 0x000fe20008000000 */
[----:B------:R-:W-:Y:S02]  /*3e50*/  F2FP.BF16.F32.PACK_AB R38, R33, R12 ;  /* 0x0000000c2126723e */ /* 0x000fe400000010ff */
[----:B------:R-:W-:Y:S01]  /*3e60*/  FADD R54, R54, R91 ;  /* 0x0000005b36367221 */ /* 0x000fe20000000000 */
[----:B------:R-:W-:-:S02]  /*3e70*/  F2FP.BF16.F32.PACK_AB R46, R48, R49 ;  /* 0x00000031302e723e */ /* 0x000fc400000010ff */
[----:B------:R-:W-:Y:S01]  /*3e80*/  F2FP.BF16.F32.PACK_AB R25, R64, R31 ;  /* 0x0000001f4019723e */ /* 0x000fe200000010ff */
[----:B-1----:R-:W-:Y:S01]  /*3e90*/  FADD R0, R89, R54 ;  /* 0x0000003659007221 */ /* 0x002fe20000000000 */
[----:B------:R-:W-:Y:S02]  /*3ea0*/  F2FP.BF16.F32.PACK_AB R54, R60, R27 ;  /* 0x0000001b3c36723e */ /* 0x000fe400000010ff */
[----:B------:R-:W-:Y:S02]  /*3eb0*/  F2FP.BF16.F32.PACK_AB R27, R68, R35 ;  /* 0x00000023441b723e */ /* 0x000fe400000010ff */
[----:B------:R-:W-:Y:S02]  /*3ec0*/  F2FP.BF16.F32.PACK_AB R40, R40, R37 ;  /* 0x000000252828723e */ /* 0x000fe400000010ff */
[----:B------:R-:W-:Y:S02]  /*3ed0*/  F2FP.BF16.F32.PACK_AB R42, R14, R41 ;  /* 0x000000290e2a723e */ /* 0x000fe400000010ff */
[----:B------:R-:W-:-:S02]  /*3ee0*/  F2FP.BF16.F32.PACK_AB R44, R44, R45 ;  /* 0x0000002d2c2c723e */ /* 0x000fc400000010ff */
[----:B------:R-:W-:Y:S02]  /*3ef0*/  F2FP.BF16.F32.PACK_AB R48, R52, R53 ;  /* 0x000000353430723e */ /* 0x000fe400000010ff */
        /* <DEDUP_REMOVED lines=15> */
[----:B------:R-:W-:Y:S01]  /*3ff0*/  F2FP.BF16.F32.PACK_AB R53, R83, R90 ;  /* 0x0000005a5335723e */ /* 0x000fe200000010ff */
[----:B------:R-:W-:Y:S06]  /*4000*/  @!P0 BRA `(.L_x_21) ;  /* 0x0000000000048947 */ /* 0x000fec0003800000 */
[----:B------:R-:W-:Y:S01]  /*4010*/  BPT.TRAP 0x1 ;  /* 0x000000040000795c */ /* 0x000fe20000300000 */
.L_x_21:
[----:B------:R-:W-:Y:S01]  /*4020*/  ULEA UR6, UR50, UR41, 0x3 ;  /* 0x0000002932067291 */ /* 0x000fe2000f8e183f */
[----:B------:R-:W-:Y:S01]  /*4030*/  SHF.L.U32 R4, R19, 0x1f, RZ ;  /* 0x0000001f13047819 */ /* 0x000fe200000006ff */
[----:B------:R-:W-:-:S07]  /*4040*/  ULOP3.LUT UR49, UR56, 0x4000000, URZ, 0xfc, !UPT ;  /* 0x0400000038317892 */ /* 0x000fce000f8efc3f */
[----:B------:R-:W1:Y:S02]  /*4050*/  SYNCS.PHASECHK.TRANS64.TRYWAIT P1, [UR6+0x34400], R4 ;  /* 0x03440004ff0075a7 */ /* 0x000e640008020146 */
[----:B-1----:R-:W-:Y:S05]  /*4060*/  @!P1 BRA `(.L_x_22) ;  /* 0x000000a0001c9947 */ /* 0x002fea0003800000 */
.L_x_129:
[----:B------:R-:W-:Y:S01]  /*4070*/  ULEA UR10, UR50, UR49, 0xb ;  /* 0x00000031320a7291 */ /* 0x000fe2000f8e583f */
[----:B------:R-:W-:Y:S01]  /*4080*/  WARPGROUP.ARRIVE ;  /* 0x00000000000079c5 */ /* 0x000fe20000000000 */
[----:B------:R-:W-:Y:S01]  /*4090*/  UMOV UR7, 0x40000040 ;  /* 0x4000004000077882 */ /* 0x000fe20000000000 */
[----:B------:R-:W-:-:S04]  /*40a0*/  F2FP.BF16.F32.PACK_AB R55, R69, R86 ;  /* 0x000000564537723e */ /* 0x000fc800000010ff */
[----:B------:R-:W-:Y:S02]  /*40b0*/  UMOV UR6, UR10 ;  /* 0x0000000a00067c82 */ /* 0x000fe40008000000 */
[----:B------:R-:W-:Y:S01]  /*40c0*/  HGMMA.64x128x16.F32.BF16 R88, R24, gdesc[UR4].tnspB, RZ, !UPT, gsb0 ;  /* 0x41e0000418587df0 */ /* 0x000fe2000c0018ff */
[----:B------:R-:W-:Y:S01]  /*40d0*/  UIADD3 UR6, UR10, 0x80, URZ ;  /* 0x000000800a067890 */ /* 0x000fe2000fffe03f */
[----:B------:R-:W-:Y:S01]  /*40e0*/  UMOV UR7, 0x40000040 ;  /* 0x4000004000077882 */ /* 0x000fe20000000000 */
[----:B------:R-:W-:Y:S02]  /*40f0*/  WARPGROUP.DEPBAR.LE gsb0, 0x0 ;  /* 0x00008000000079c5 */ /* 0x000fe40000010000 */
[----:B------:R-:W-:-:S07]  /*4100*/  WARPGROUP.ARRIVE ;  /* 0x00000000000079c5 */ /* 0x000fce0000000000 */
[----:B------:R-:W-:Y:S01]  /*4110*/  HGMMA.64x128x16.F32.BF16 R88, R28, gdesc[UR4].tnspB, R88, gsb0 ;  /* 0x41e000041c587df0 */ /* 0x000fe20008001858 */
        /* <DEDUP_REMOVED lines=29> */
[----:B------:R-:W-:Y:S03]  /*42f0*/  HGMMA.64x128x16.F32.BF16 R88, R52, gdesc[UR4].tnspB, R88, gsb0 ;  /* 0x41e0000434587df0 */ /* 0x000fe60008001858 */
[----:B------:R-:W-:Y:S02]  /*4300*/  WARPGROUP.DEPBAR.LE gsb0, 0x0 ;  /* 0x00008000000079c5 */ /* 0x000fe40000010000 */
[----:B------:R-:W-:Y:S05]  /*4310*/  @!P0 BRA `(.L_x_23) ;  /* 0x0000000000048947 */ /* 0x000fea0003800000 */
[----:B------:R-:W-:Y:S01]  /*4320*/  BPT.TRAP 0x1 ;  /* 0x000000040000795c */ /* 0x000fe20000300000 */
.L_x_23:
[----:B------:R-:W-:Y:S02]  /*4330*/  UISETP.GT.U32.AND UP0, UPT, UR45, 0x1, UPT ;  /* 0x000000012d00788c */ /* 0x000fe4000bf04070 */
[----:B------:R-:W-:-:S04]  /*4340*/  UIADD3 UR51, UR51, 0x34428, URZ ;  /* 0x0003442833337890 */ /* 0x000fc8000fffe03f */
[----:B------:R-:W-:Y:S01]  /*4350*/  PLOP3.LUT P1, PT, PT, PT, UP0, 0x80, 0x0 ;  /* 0x000000000000781c */ /* 0x000fe20003f2f008 */
[----:B------:R-:W-:-:S09]  /*4360*/  UPRMT UR51, URZ, 0x654, UR51 ;  /* 0x000006543f337896 */ /* 0x000fd20008000033 */
[----:B------:R-:W-:Y:S03]  /*4370*/  SYNCS.ARRIVE.TRANS64.RED.A1T0 RZ, [UR51], RZ ;  /* 0x000000ffffff79a7 */ /* 0x000fe60008100433 */
[----:B------:R-:W-:Y:S05]  /*4380*/  @P1 BRA `(.L_x_24) ;  /* 0x0000000000041947 */ /* 0x000fea0003800000 */
[----:B------:R-:W-:Y:S01]  /*4390*/  BPT.TRAP 0x1 ;  /* 0x000000040000795c */ /* 0x000fe20000300000 */
.L_x_24:
[----:B------:R-:W-:Y:S01]  /*43a0*/  UIADD3 UR38, UR50, 0x1, URZ ;  /* 0x0000000132267890 */ /* 0x000fe2000fffe03f */
[C---:B------:R-:W-:Y:S01]  /*43b0*/  ISETP.GE.AND P2, PT, R7.reuse, 0x3, PT ;  /* 0x000000030700780c */ /* 0x040fe20003f46270 */
[----:B------:R-:W-:Y:S01]  /*43c0*/  VIADD R7, R7, 0xffffffff ;  /* 0xffffffff07077836 */ /* 0x000fe20000000000 */
[----:B-1----:R-:W-:Y:S01]  /*43d0*/  IADD3 R4, R152, 0x80, RZ ;  /* 0x0000008098047810 */ /* 0x002fe20007ffe0ff */
[----:B------:R-:W-:-:S04]  /*43e0*/  UISETP.NE.AND UP0, UPT, UR38, 0x5, UPT ;  /* 0x000000052600788c */ /* 0x000fc8000bf05270 */
[----:B------:R-:W-:Y:S02]  /*43f0*/  USEL UR6, URZ, 0x1, UP0 ;  /* 0x000000013f067887 */ /* 0x000fe40008000000 */
[----:B------:R-:W-:-:S04]  /*4400*/  USEL UR38, UR38, URZ, UP0 ;  /* 0x0000003f26267287 */ /* 0x000fc80008000000 */
[----:B------:R-:W-:Y:S01]  /*4410*/  LOP3.LUT R19, R19, UR6, RZ, 0x3c, !PT ;  /* 0x0000000613137c12 */ /* 0x000fe2000f8e3cff */
[----:B------:R-:W-:Y:S07]  /*4420*/  @!P2 BRA `(.L_x_25) ;  /* 0x0000002c0010a947 */ /* 0x000fee0003800000 */
[----:B------:R-:W-:Y:S01]  /*4430*/  MOV R9, R5 ;  /* 0x0000000500097202 */ /* 0x000fe20000000f00 */
[----:B------:R-:W-:Y:S01]  /*4440*/  IMAD.MOV.U32 R11, RZ, RZ, R6 ;  /* 0x000000ffff0b7224 */ /* 0x000fe200078e0006 */
[----:B------:R-:W-:-:S06]  /*4450*/  ULDC UR51, c[0x0][0x604] ;  /* 0x0001810000337ab9 */ /* 0x000fcc0000000800 */
.L_x_36:
[----:B------:R-:W-:Y:S05]  /*4460*/  @!P0 BRA `(.L_x_26) ;  /* 0x0000000000048947 */ /* 0x000fea0003800000 */
[----:B------:R-:W-:Y:S01]  /*4470*/  BPT.TRAP 0x1 ;  /* 0x000000040000795c */ /* 0x000fe20000300000 */
.L_x_26:
[----:B------:R-:W-:Y:S01]  /*4480*/  ULEA UR6, UR38, UR41, 0x3 ;  /* 0x0000002926067291 */ /* 0x000fe2000f8e183f */
[----:B------:R-:W-:-:S08]  /*4490*/  SHF.L.U32 R5, R19, 0x1f, RZ ;  /* 0x0000001f13057819 */ /* 0x000fd000000006ff */
[----:B------:R-:W1:Y:S02]  /*44a0*/  SYNCS.PHASECHK.TRANS64.TRYWAIT P2, [UR6+0x34400], R5 ;  /* 0x03440005ff0075a7 */ /* 0x000e640008040146 */
[----:B-1----:R-:W-:Y:S05]  /*44b0*/  @!P2 BRA `(.L_x_27) ;  /* 0x0000009c0020a947 */ /* 0x002fea0003800000 */
.L_x_130:
[----:B------:R-:W-:Y:S01]  /*44c0*/  ULEA UR34, UR38, UR47, 0xb ;  /* 0x0000002f26227291 */ /* 0x000fe2000f8e583f */
[----:B------:R-:W-:Y:S01]  /*44d0*/  WARPGROUP.ARRIVE ;  /* 0x00000000000079c5 */ /* 0x000fe20000000000 */
[----:B------:R-:W-:Y:S01]  /*44e0*/  UMOV UR35, 0x40000040 ;  /* 0x4000004000237882 */ /* 0x000fe20000000000 */
[----:B------:R-:W-:Y:S01]  /*44f0*/  UMOV UR7, 0x40000040 ;  /* 0x4000004000077882 */ /* 0x000fe20000000000 */
[----:B------:R-:W-:Y:S02]  /*4500*/  UIADD3 UR6, UR34, 0x2, URZ ;  /* 0x0000000222067890 */ /* 0x000fe4000fffe03f */
[----:B------:R-:W-:Y:S01]  /*4510*/  UIADD3 UR10, UR34, 0x4, URZ ;  /* 0x00000004220a7890 */ /* 0x000fe2000fffe03f */
[----:B------:R-:W-:Y:S02]  /*4520*/  UMOV UR11, 0x40000040 ;  /* 0x40000040000b7882 */ /* 0x000fe40000000000 */
[----:B------:R-:W-:Y:S01]  /*4530*/  HGMMA.64x128x16.F32.BF16 R24, gdesc[UR32], RZ, !UPT, gsb0 ;  /* 0x01e00000201879f0 */ /* 0x000fe2000c0018ff */
[----:B------:R-:W-:Y:S01]  /*4540*/  UIADD3 UR14, UR34, 0x6, URZ ;  /* 0x00000006220e7890 */ /* 0x000fe2000fffe03f */
[----:B------:R-:W-:Y:S01]  /*4550*/  UMOV UR15, 0x40000040 ;  /* 0x40000040000f7882 */ /* 0x000fe20000000000 */
        /* <DEDUP_REMOVED lines=8> */
[----:B------:R-:W-:-:S02]  /*45e0*/  WARPGROUP.DEPBAR.LE gsb0, 0x0 ;  /* 0x00008000000079c5 */ /* 0x000fc40000010000 */
[----:B------:R-:W-:-:S06]  /*45f0*/  WARPGROUP.ARRIVE ;  /* 0x00000000000079c5 */ /* 0x000fcc0000000000 */
[----:B------:R-:W-:Y:S03]  /*4600*/  HGMMA.64x128x16.F32.BF16 R24, gdesc[UR4], R24, gsb0 ;  /* 0x01e00000041879f0 */ /* 0x000fe60008001818 */
[----:B------:R-:W-:Y:S02]  /*4610*/  WARPGROUP.DEPBAR.LE gsb0, 0x0 ;  /* 0x00008000000079c5 */ /* 0x000fe40000010000 */
[----:B------:R-:W-:-:S07]  /*4620*/  WARPGROUP.ARRIVE ;  /* 0x00000000000079c5 */ /* 0x000fce0000000000 */
[----:B------:R-:W-:Y:S01]  /*4630*/  HGMMA.64x128x16.F32.BF16 R24, gdesc[UR8], R24, gsb0 ;  /* 0x01e00000081879f0 */ /* 0x000fe20008001818 */
[----:B------:R-:W-:-:S04]  /*4640*/  UIADD3 UR10, UR38, 0x1, URZ ;  /* 0x00000001260a7890 */ /* 0x000fc8000fffe03f */
[----:B------:R-:W-:-:S04]  /*4650*/  UISETP.NE.AND UP0, UPT, UR10, 0x5, UPT ;  /* 0x000000050a00788c */ /* 0x000fc8000bf05270 */
[----:B------:R-:W-:Y:S02]  /*4660*/  USEL UR6, URZ, 0x1, UP0 ;  /* 0x000000013f067887 */ /* 0x000fe40008000000 */
[----:B------:R-:W-:-:S04]  /*4670*/  USEL UR10, UR10, URZ, UP0 ;  /* 0x0000003f0a0a7287 */ /* 0x000fc80008000000 */
[----:B------:R-:W-:Y:S01]  /*4680*/  LOP3.LUT R19, R19, UR6, RZ, 0x3c, !PT ;  /* 0x0000000613137c12 */ /* 0x000fe2000f8e3cff */
[----:B------:R-:W-:Y:S02]  /*4690*/  WARPGROUP.DEPBAR.LE gsb0, 0x0 ;  /* 0x00008000000079c5 */ /* 0x000fe40000010000 */
[----:B------:R-:W-:-:S06]  /*46a0*/  WARPGROUP.ARRIVE ;  /* 0x00000000000079c5 */ /* 0x000fcc0000000000 */
        /* <DEDUP_REMOVED lines=14> */
[----:B------:R-:W-:Y:S05]  /*4790*/  @!P0 BRA `(.L_x_28) ;  /* 0x0000000000048947 */ /* 0x000fea0003800000 */
[----:B------:R-:W-:Y:S01]  /*47a0*/  BPT.TRAP 0x1 ;  /* 0x000000040000795c */ /* 0x000fe20000300000 */
.L_x_28:
[----:B-1----:R-:W-:Y:S01]  /*47b0*/  FMNMX R6, R24, R9, !PT ;  /* 0x0000000918067209 */ /* 0x002fe20007800000 */
[----:B------:R-:W-:Y:S01]  /*47c0*/  ULEA UR6, UR10, UR41, 0x3 ;  /* 0x000000290a067291 */ /* 0x000fe2000f8e183f */
[----:B------:R-:W-:Y:S02]  /*47d0*/  FMNMX R10, R26, R11, !PT ;  /* 0x0000000b1a0a7209 */ /* 0x000fe40007800000 */
[----:B------:R-:W-:Y:S02]  /*47e0*/  FMNMX R5, R25, R6, !PT ;  /* 0x0000000619057209 */ /* 0x000fe40007800000 */
[----:B------:R-:W-:Y:S02]  /*47f0*/  FMNMX R13, R27, R10, !PT ;  /* 0x0000000a1b0d7209 */ /* 0x000fe40007800000 */
[----:B------:R-:W-:Y:S02]  /*4800*/  FMNMX R6, R28, R5, !PT ;  /* 0x000000051c067209 */ /* 0x000fe40007800000 */
[----:B------:R-:W-:-:S02]  /*4810*/  FMNMX R10, R30, R13, !PT ;  /* 0x0000000d1e0a7209 */ /* 0x000fc40007800000 */
[----:B------:R-:W-:Y:S02]  /*4820*/  FMNMX R5, R29, R6, !PT ;  /* 0x000000061d057209 */ /* 0x000fe40007800000 */
[----:B------:R-:W-:Y:S02]  /*4830*/  FMNMX R15, R31, R10, !PT ;  /* 0x0000000a1f0f7209 */ /* 0x000fe40007800000 */
[----:B------:R-:W-:-:S04]  /*4840*/  FMNMX R6, R32, R5, !PT ;  /* 0x0000000520067209 */ /* 0x000fc80007800000 */
        /* <DEDUP_REMOVED lines=26> */
[----:B------:R-:W-:-:S05]  /*49f0*/  FMNMX R6, R85, R6, !PT ;  /* 0x0000000655067209 */ /* 0x000fca0007800000 */
[----:B------:R-:W1:Y:S02]  /*4a00*/  SHFL.BFLY PT, R5, R6, 0x1, 0x1f ;  /* 0x0c201f0006057f89 */ /* 0x000e6400000e0000 */
[----:B-1----:R-:W-:Y:S02]  /*4a10*/  FMNMX R8, R6, R5, !PT ;  /* 0x0000000506087209 */ /* 0x002fe40007800000 */
[----:B------:R-:W-:-:S03]  /*4a20*/  FMNMX R6, R34, R15, !PT ;  /* 0x0000000f22067209 */ /* 0x000fc60007800000 */
[----:B------:R-:W1:Y:S01]  /*4a30*/  SHFL.BFLY PT, R5, R8, 0x2, 0x1f ;  /* 0x0c401f0008057f89 */ /* 0x000e6200000e0000 */
[----:B------:R-:W-:-:S04]  /*4a40*/  FMNMX R21, R35, R6, !PT ;  /* 0x0000000623157209 */ /* 0x000fc80007800000 */
[----:B------:R-:W-:-:S04]  /*4a50*/  FMNMX R6, R38, R21, !PT ;  /* 0x0000001526067209 */ /* 0x000fc80007800000 */
[----:B------:R-:W-:-:S04]  /*4a60*/  FMNMX R21, R39, R6, !PT ;  /* 0x0000000627157209 */ /* 0x000fc80007800000 */
[----:B------:R-:W-:Y:S02]  /*4a70*/  FMNMX R6, R42, R21, !PT ;  /* 0x000000152a067209 */ /* 0x000fe40007800000 */
[----:B-1----:R-:W-:-:S04]  /*4a80*/  FMNMX R5, R8, R5, !PT ;  /* 0x0000000508057209 */ /* 0x002fc80007800000 */
[----:B------:R-:W-:-:S04]  /*4a90*/  FSETP.NEU.AND P2, PT, R5, -INF , PT ;  /* 0xff8000000500780b */ /* 0x000fc80003f4d000 */
[----:B------:R-:W-:-:S05]  /*4aa0*/  FSEL R154, R5, RZ, P2 ;  /* 0x000000ff059a7208 */ /* 0x000fca0001000000 */
[C---:B------:R-:W-:Y:S01]  /*4ab0*/  FMUL R153, R154.reuse, UR51 ;  /* 0x000000339a997c20 */ /* 0x040fe20008400000 */
[----:B------:R-:W-:-:S03]  /*4ac0*/  FADD R154, -R154, R9 ;  /* 0x000000099a9a7221 */ /* 0x000fc60000000100 */
[--C-:B------:R-:W-:Y:S01]  /*4ad0*/  FFMA R24, R24, UR51, -R153.reuse ;  /* 0x0000003318187c23 */ /* 0x100fe20008000899 */
[--C-:B------:R-:W-:Y:S01]  /*4ae0*/  FFMA R13, R25, UR51, -R153.reuse ;  /* 0x00000033190d7c23 */ /* 0x100fe20008000899 */
[--C-:B------:R-:W-:Y:S01]  /*4af0*/  FFMA R8, R28, UR51, -R153.reuse ;  /* 0x000000331c087c23 */ /* 0x100fe20008000899 */
[--C-:B------:R-:W-:Y:S01]  /*4b00*/  FFMA R21, R33, UR51, -R153.reuse ;  /* 0x0000003321157c23 */ /* 0x100fe20008000899 */
[--C-:B------:R-:W-:Y:S01]  /*4b10*/  FFMA R15, R29, UR51, -R153.reuse ;  /* 0x000000331d0f7c23 */ /* 0x100fe20008000899 */
[----:B------:R-:W-:Y:S01]  /*4b20*/  FSETP.GEU.AND P6, PT, R24, -126, PT ;  /* 0xc2fc00001800780b */ /* 0x000fe20003fce000 */
        /* <DEDUP_REMOVED lines=9> */
[--C-:B------:R-:W-:Y:S01]  /*4bc0*/  FFMA R37, R41, UR51, -R153.reuse ;  /* 0x0000003329257c23 */ /* 0x100fe20008000899 */
[--C-:B------:R-:W-:Y:S01]  /*4bd0*/  FFMA R41, R45, UR51, -R153.reuse ;  /* 0x000000332d297c23 */ /* 0x100fe20008000899 */
[----:B------:R-:W-:Y:S01]  /*4be0*/  FMNMX R25, R43, R6, !PT ;  /* 0x000000062b197209 */ /* 0x000fe20007800000 */
[----:B------:R-:W-:Y:S01]  /*4bf0*/  @!P6 FMUL R24, R24, 0.5 ;  /* 0x3f0000001818e820 */ /* 0x000fe20000400000 */
[--C-:B------:R-:W-:Y:S01]  /*4c00*/  FFMA R45, R49, UR51, -R153.reuse ;  /* 0x00000033312d7c23 */ /* 0x100fe20008000899 */
[----:B------:R-:W-:Y:S01]  /*4c10*/  @!P3 FMUL R13, R13, 0.5 ;  /* 0x3f0000000d0db820 */ /* 0x000fe20000400000 */
[----:B------:R-:W-:Y:S01]  /*4c20*/  FMNMX R6, R46, R25, !PT ;  /* 0x000000192e067209 */ /* 0x000fe20007800000 */
[----:B------:R-:W-:Y:S01]  /*4c30*/  @!P4 FMUL R8, R8, 0.5 ;  /* 0x3f0000000808c820 */ /* 0x000fe20000400000 */
[--C-:B------:R-:W-:Y:S01]  /*4c40*/  FFMA R36, R48, UR51, -R153.reuse ;  /* 0x0000003330247c23 */ /* 0x100fe20008000899 */
[----:B------:R-:W1:Y:S01]  /*4c50*/  MUFU.EX2 R24, R24 ;  /* 0x0000001800187308 */ /* 0x000e620000000800 */
[----:B------:R-:W-:Y:S01]  /*4c60*/  @!P5 FMUL R15, R15, 0.5 ;  /* 0x3f0000000f0fd820 */ /* 0x000fe20000400000 */
[----:B------:R-:W-:Y:S01]  /*4c70*/  @!P2 FMUL R28, R28, 0.5 ;  /* 0x3f0000001c1ca820 */ /* 0x000fe20000400000 */
[----:B------:R-:W-:Y:S01]  /*4c80*/  FMNMX R25, R47, R6, !PT ;  /* 0x000000062f197209 */ /* 0x000fe20007800000 */
[--C-:B------:R-:W-:Y:S01]  /*4c90*/  FFMA R49, R53, UR51, -R153.reuse ;  /* 0x0000003335317c23 */ /* 0x100fe20008000899 */
[--C-:B------:R-:W-:Y:S01]  /*4ca0*/  FFMA R14, R52, UR51, -R153.reuse ;  /* 0x00000033340e7c23 */ /* 0x100fe20008000899 */
[--C-:B------:R-:W-:Y:S01]  /*4cb0*/  FFMA R53, R56, UR51, -R153.reuse ;  /* 0x0000003338357c23 */ /* 0x100fe20008000899 */
[----:B------:R-:W-:Y:S01]  /*4cc0*/  FMNMX R6, R50, R25, !PT ;  /* 0x0000001932067209 */ /* 0x000fe20007800000 */
[----:B------:R-:W2:Y:S01]  /*4cd0*/  MUFU.EX2 R13, R13 ;  /* 0x0000000d000d7308 */ /* 0x000ea20000000800 */
[--C-:B------:R-:W-:Y:S01]  /*4ce0*/  FFMA R20, R61, UR51, -R153.reuse ;  /* 0x000000333d147c23 */ /* 0x100fe20008000899 */
[--C-:B------:R-:W-:Y:S01]  /*4cf0*/  FFMA R40, R57, UR51, -R153.reuse ;  /* 0x0000003339287c23 */ /* 0x100fe20008000899 */
[----:B------:R-:W-:Y:S01]  /*4d00*/  FMNMX R25, R51, R6, !PT ;  /* 0x0000000633197209 */ /* 0x000fe20007800000 */
[--C-:B------:R-:W-:Y:S01]  /*4d10*/  FFMA R61, R64, UR51, -R153.reuse ;  /* 0x00000033403d7c23 */ /* 0x100fe20008000899 */
[--C-:B------:R-:W-:Y:S01]  /*4d20*/  FFMA R57, R60, UR51, -R153.reuse ;  /* 0x000000333c397c23 */ /* 0x100fe20008000899 */
[--C-:B------:R-:W-:Y:S01]  /*4d30*/  FFMA R44, R65, UR51, -R153.reuse ;  /* 0x00000033412c7c23 */ /* 0x100fe20008000899 */
[----:B------:R-:W-:Y:S01]  /*4d40*/  FMNMX R6, R54, R25, !PT ;  /* 0x0000001936067209 */ /* 0x000fe20007800000 */
[----:B------:R-:W3:Y:S01]  /*4d50*/  MUFU.EX2 R8, R8 ;  /* 0x0000000800087308 */ /* 0x000ee20000000800 */
[----:B-1----:R-:W-:Y:S01]  /*4d60*/  @!P6 FMUL R24, R24, R24 ;  /* 0x000000181818e220 */ /* 0x002fe20000400000 */
[----:B------:R-:W-:Y:S01]  /*4d70*/  FSETP.GEU.AND P6, PT, R21, -126, PT ;  /* 0xc2fc00001500780b */ /* 0x000fe20003fce000 */
[--C-:B------:R-:W-:Y:S01]  /*4d80*/  FFMA R65, R68, UR51, -R153.reuse ;  /* 0x0000003344417c23 */ /* 0x100fe20008000899 */
[----:B------:R-:W-:Y:S01]  /*4d90*/  FMNMX R25, R55, R6, !PT ;  /* 0x0000000637197209 */ /* 0x000fe20007800000 */
[--C-:B------:R-:W-:Y:S01]  /*4da0*/  FFMA R52, R73, UR51, -R153.reuse ;  /* 0x0000003349347c23 */ /* 0x100fe20008000899 */
[--C-:B------:R-:W-:Y:S01]  /*4db0*/  FFMA R48, R69, UR51, -R153.reuse ;  /* 0x0000003345307c23 */ /* 0x100fe20008000899 */
        /* <DEDUP_REMOVED lines=15> */
[----:B------:R-:W-:Y:S01]  /*4eb0*/  FFMA R81, R84, UR51, -R153 ;  /* 0x0000003354517c23 */ /* 0x000fe20008000899 */
[----:B------:R-:W-:Y:S01]  /*4ec0*/  @!P3 FMUL R10, R10, 0.5 ;  /* 0x3f0000000a0ab820 */ /* 0x000fe20000400000 */
[----:B------:R-:W3:Y:S01]  /*4ed0*/  MUFU.EX2 R21, R21 ;  /* 0x0000001500157308 */ /* 0x000ee20000000800 */
[----:B-1----:R-:W-:Y:S01]  /*4ee0*/  @!P5 FMUL R15, R15, R15 ;  /* 0x0000000f0f0fd220 */ /* 0x002fe20000400000 */
[----:B------:R-:W-:Y:S01]  /*4ef0*/  FSETP.GEU.AND P5, PT, R32, -126, PT ;  /* 0xc2fc00002000780b */ /* 0x000fe20003fae000 */
[----:B------:R-:W-:Y:S01]  /*4f00*/  FMUL R154, R154, UR51 ;  /* 0x000000339a9a7c20 */ /* 0x000fe20008400000 */
[----:B------:R-:W-:-:S03]  /*4f10*/  FMNMX R6, R62, R25, !PT ;  /* 0x000000193e067209 */ /* 0x000fc60007800000 */
[----:B------:R-:W-:Y:S01]  /*4f20*/  @!P4 FMUL R33, R33, 0.5 ;  /* 0x3f0000002121c820 */ /* 0x000fe20000400000 */
[----:B------:R-:W1:Y:S01]  /*4f30*/  MUFU.EX2 R10, R10 ;  /* 0x0000000a000a7308 */ /* 0x000e620000000800 */
[----:B--2---:R-:W-:Y:S01]  /*4f40*/  @!P2 FMUL R28, R28, R28 ;  /* 0x0000001c1c1ca220 */ /* 0x004fe20000400000 */
[----:B------:R-:W-:Y:S02]  /*4f50*/  FSETP.GEU.AND P2, PT, R37, -126, PT ;  /* 0xc2fc00002500780b */ /* 0x000fe40003f4e000 */
[----:B------:R-:W-:-:S03]  /*4f60*/  FMNMX R25, R63, R6, !PT ;  /* 0x000000063f197209 */ /* 0x000fc60007800000 */
[----:B------:R-:W-:Y:S01]  /*4f70*/  @!P5 FMUL R32, R32, 0.5 ;  /* 0x3f0000002020d820 */ /* 0x000fe20000400000 */
[----:B------:R-:W2:Y:S01]  /*4f80*/  MUFU.EX2 R33, R33 ;  /* 0x0000002100217308 */ /* 0x000ea20000000800 */
[----:B---3--:R-:W-:Y:S01]  /*4f90*/  @!P6 FMUL R21, R21, R21 ;  /* 0x000000151515e220 */ /* 0x008fe20000400000 */
[----:B------:R-:W-:Y:S02]  /*4fa0*/  FSETP.GEU.AND P6, PT, R12, -126, PT ;  /* 0xc2fc00000c00780b */ /* 0x000fe40003fce000 */
[----:B------:R-:W-:-:S03]  /*4fb0*/  FMNMX R6, R66, R25, !PT ;  /* 0x0000001942067209 */ /* 0x000fc60007800000 */
[----:B------:R-:W-:Y:S01]  /*4fc0*/  @!P2 FMUL R37, R37, 0.5 ;  /* 0x3f0000002525a820 */ /* 0x000fe20000400000 */
[----:B------:R-:W3:Y:S01]  /*4fd0*/  MUFU.EX2 R32, R32 ;  /* 0x0000002000207308 */ /* 0x000ee20000000800 */
[----:B-1----:R-:W-:Y:S01]  /*4fe0*/  @!P3 FMUL R10, R10, R10 ;  /* 0x0000000a0a0ab220 */ /* 0x002fe20000400000 */
[----:B------:R-:W-:Y:S02]  /*4ff0*/  FSETP.GEU.AND P3, PT, R41, -126, PT ;  /* 0xc2fc00002900780b */ /* 0x000fe40003f6e000 */
        /* <DEDUP_REMOVED lines=50> */
[----:B------:R-:W-:Y:S01]  /*5320*/  FMNMX R6, R87, R6, !PT ;  /* 0x0000000657067209 */ /* 0x000fe20007800000 */
[----:B------:R-:W-:Y:S01]  /*5330*/  FADD R9, R24, R53 ;  /* 0x0000003518097221 */ /* 0x000fe20000000000 */
[----:B------:R-:W-:Y:S01]  /*5340*/  F2FP.BF16.F32.PACK_AB R24, R13, R24 ;  /* 0x000000180d18723e */ /* 0x000fe200000010ff */
[----:B------:R-:W-:Y:S01]  /*5350*/  @!P6 FMUL R61, R61, 0.5 ;  /* 0x3f0000003d3de820 */ /* 0x000fe20000400000 */
[----:B------:R-:W2:Y:S01]  /*5360*/  MUFU.EX2 R20, R20 ;  /* 0x0000001400147308 */ /* 0x000ea20000000800 */
[----:B------:R-:W4:Y:S01]  /*5370*/  SHFL.BFLY PT, R25, R6, 0x1, 0x1f ;  /* 0x0c201f0006197f89 */ /* 0x000f2200000e0000 */
[----:B---3--:R-:W-:Y:S01]  /*5380*/  @!P4 FMUL R40, R40, R40 ;  /* 0x000000282828c220 */ /* 0x008fe20000400000 */
[----:B------:R-:W-:-:S04]  /*5390*/  FSETP.GEU.AND P4, PT, R65, -126, PT ;  /* 0xc2fc00004100780b */ /* 0x000fc80003f8e000 */
[----:B------:R-:W-:Y:S01]  /*53a0*/  @!P3 FMUL R44, R44, 0.5 ;  /* 0x3f0000002c2cb820 */ /* 0x000fe20000400000 */
[----:B------:R-:W3:Y:S01]  /*53b0*/  MUFU.EX2 R61, R61 ;  /* 0x0000003d003d7308 */ /* 0x000ee20000000800 */
[----:B-1----:R-:W-:Y:S01]  /*53c0*/  @!P5 FMUL R57, R57, R57 ;  /* 0x000000393939d220 */ /* 0x002fe20000400000 */
[----:B------:R-:W-:-:S06]  /*53d0*/  FSETP.GEU.AND P5, PT, R48, -126, PT ;  /* 0xc2fc00003000780b */ /* 0x000fcc0003fae000 */
[----:B------:R-:W1:Y:S01]  /*53e0*/  MUFU.EX2 R44, R44 ;  /* 0x0000002c002c7308 */ /* 0x000e620000000800 */
[----:B------:R-:W-:Y:S01]  /*53f0*/  @!P4 FMUL R65, R65, 0.5 ;  /* 0x3f0000004141c820 */ /* 0x000fe20000400000 */
[----:B--2---:R-:W-:Y:S01]  /*5400*/  @!P2 FMUL R20, R20, R20 ;  /* 0x000000141414a220 */ /* 0x004fe20000400000 */
[----:B------:R-:W-:-:S04]  /*5410*/  FSETP.GEU.AND P2, PT, R69, -126, PT ;  /* 0xc2fc00004500780b */ /* 0x000fc80003f4e000 */
[----:B------:R-:W-:Y:S01]  /*5420*/  @!P5 FMUL R48, R48, 0.5 ;  /* 0x3f0000003030d820 */ /* 0x000fe20000400000 */
[----:B------:R-:W2:Y:S01]  /*5430*/  MUFU.EX2 R65, R65 ;  /* 0x0000004100417308 */ /* 0x000ea20000000800 */
[----:B---3--:R-:W-:Y:S01]  /*5440*/  @!P6 FMUL R61, R61, R61 ;  /* 0x0000003d3d3de220 */ /* 0x008fe20000400000 */
[----:B------:R-:W-:Y:S02]  /*5450*/  FSETP.GEU.AND P6, PT, R52, -126, PT ;  /* 0xc2fc00003400780b */ /* 0x000fe40003fce000 */
[----:B----4-:R-:W-:-:S04]  /*5460*/  FMNMX R6, R6, R25, !PT ;  /* 0x0000001906067209 */ /* 0x010fc80007800000 */
[----:B------:R-:W3:Y:S01]  /*5470*/  MUFU.EX2 R48, R48 ;  /* 0x0000003000307308 */ /* 0x000ee20000000800 */
[----:B-1----:R-:W-:Y:S01]  /*5480*/  @!P3 FMUL R44, R44, R44 ;  /* 0x0000002c2c2cb220 */ /* 0x002fe20000400000 */
[----:B------:R-:W-:Y:S01]  /*5490*/  FSETP.GEU.AND P3, PT, R73, -126, PT ;  /* 0xc2fc00004900780b */ /* 0x000fe20003f6e000 */
[----:B------:R-:W1:Y:S01]  /*54a0*/  SHFL.BFLY PT, R25, R6, 0x2, 0x1f ;  /* 0x0c401f0006197f89 */ /* 0x000e6200000e0000 */
[----:B------:R-:W-:-:S03]  /*54b0*/  @!P2 FMUL R69, R69, 0.5 ;  /* 0x3f0000004545a820 */ /* 0x000fc60000400000 */
[----:B------:R-:W-:Y:S01]  /*54c0*/  @!P6 FMUL R52, R52, 0.5 ;  /* 0x3f0000003434e820 */ /* 0x000fe20000400000 */
[----:B--2---:R-:W-:Y:S02]  /*54d0*/  @!P4 FMUL R65, R65, R65 ;  /* 0x000000414141c220 */ /* 0x004fe40000400000 */
[----:B------:R-:W2:Y:S01]  /*54e0*/  MUFU.EX2 R69, R69 ;  /* 0x0000004500457308 */ /* 0x000ea20000000800 */
[----:B------:R-:W-:-:S04]  /*54f0*/  FSETP.GEU.AND P4, PT, R56, -126, PT ;  /* 0xc2fc00003800780b */ /* 0x000fc80003f8e000 */
[----:B------:R-:W-:Y:S01]  /*5500*/  @!P3 FMUL R73, R73, 0.5 ;  /* 0x3f0000004949b820 */ /* 0x000fe20000400000 */
[----:B---3--:R-:W-:Y:S02]  /*5510*/  @!P5 FMUL R48, R48, R48 ;  /* 0x000000303030d220 */ /* 0x008fe40000400000 */
[----:B------:R-:W3:Y:S01]  /*5520*/  MUFU.EX2 R52, R52 ;  /* 0x0000003400347308 */ /* 0x000ee20000000800 */
[----:B------:R-:W-:-:S05]  /*5530*/  FSETP.GEU.AND P5, PT, R77, -126, PT ;  /* 0xc2fc00004d00780b */ /* 0x000fca0003fae000 */
[----:B------:R-:W-:Y:S02]  /*5540*/  @!P4 FMUL R56, R56, 0.5 ;  /* 0x3f0000003838c820 */ /* 0x000fe40000400000 */
[----:B------:R-:W4:Y:S01]  /*5550*/  MUFU.EX2 R73, R73 ;  /* 0x0000004900497308 */ /* 0x000f220000000800 */
[----:B-1----:R-:W-:Y:S01]  /*5560*/  FMNMX R6, R6, R25, !PT ;  /* 0x0000001906067209 */ /* 0x002fe20007800000 */
[----:B--2---:R-:W-:-:S03]  /*5570*/  @!P2 FMUL R69, R69, R69 ;  /* 0x000000454545a220 */ /* 0x004fc60000400000 */
[----:B------:R-:W-:Y:S01]  /*5580*/  FSETP.NEU.AND P2, PT, R6, -INF , PT ;  /* 0xff8000000600780b */ /* 0x000fe20003f4d000 */
[----:B------:R-:W-:Y:S02]  /*5590*/  @!P5 FMUL R77, R77, 0.5 ;  /* 0x3f0000004d4dd820 */ /* 0x000fe40000400000 */
[----:B------:R-:W1:Y:S01]  /*55a0*/  MUFU.EX2 R56, R56 ;  /* 0x0000003800387308 */ /* 0x000e620000000800 */
[----:B---3--:R-:W-:Y:S01]  /*55b0*/  @!P6 FMUL R52, R52, R52 ;  /* 0x000000343434e220 */ /* 0x008fe20000400000 */
[----:B------:R-:W-:Y:S02]  /*55c0*/  FSETP.GEU.AND P6, PT, R60, -126, PT ;  /* 0xc2fc00003c00780b */ /* 0x000fe40003fce000 */
[----:B------:R-:W-:Y:S02]  /*55d0*/  FSEL R76, R6, RZ, P2 ;  /* 0x000000ff064c7208 */ /* 0x000fe40001000000 */
[----:B------:R-:W-:Y:S02]  /*55e0*/  FSETP.GEU.AND P2, PT, R81, -126, PT ;  /* 0xc2fc00005100780b */ /* 0x000fe40003f4e000 */
[----:B------:R-:W2:Y:S01]  /*55f0*/  MUFU.EX2 R77, R77 ;  /* 0x0000004d004d7308 */ /* 0x000ea20000000800 */
[----:B----4-:R-:W-:Y:S01]  /*5600*/  @!P3 FMUL R73, R73, R73 ;  /* 0x000000494949b220 */ /* 0x010fe20000400000 */
[----:B------:R-:W-:Y:S01]  /*5610*/  FSETP.GEU.AND P3, PT, R64, -126, PT ;  /* 0xc2fc00004000780b */ /* 0x000fe20003f6e000 */
[C---:B------:R-:W-:Y:S01]  /*5620*/  FMUL R80, R76.reuse, UR51 ;  /* 0x000000334c507c20 */ /* 0x040fe20008400000 */
[----:B------:R-:W-:Y:S01]  /*5630*/  FADD R153, -R76, R11 ;  /* 0x0000000b4c997221 */ /* 0x000fe20000000100 */
[----:B------:R-:W-:Y:S01]  /*5640*/  FADD R11, R28, R61 ;  /* 0x0000003d1c0b7221 */ /* 0x000fe20000000000 */
[----:B------:R-:W-:Y:S01]  /*5650*/  F2FP.BF16.F32.PACK_AB R28, R21, R28 ;  /* 0x0000001c151c723e */ /* 0x000fe200000010ff */
[----:B------:R-:W-:Y:S01]  /*5660*/  @!P6 FMUL R60, R60, 0.5 ;  /* 0x3f0000003c3ce820 */ /* 0x000fe20000400000 */
[--C-:B------:R-:W-:Y:S01]  /*5670*/  FFMA R25, R26, UR51, -R80.reuse ;  /* 0x000000331a197c23 */ /* 0x100fe20008000850 */
[--C-:B------:R-:W-:Y:S01]  /*5680*/  FFMA R26, R27, UR51, -R80.reuse ;  /* 0x000000331b1a7c23 */ /* 0x100fe20008000850 */
[--C-:B------:R-:W-:Y:S01]  /*5690*/  FFMA R27, R30, UR51, -R80.reuse ;  /* 0x000000331e1b7c23 */ /* 0x100fe20008000850 */
[----:B-1----:R-:W-:Y:S01]  /*56a0*/  @!P4 FMUL R56, R56, R56 ;  /* 0x000000383838c220 */ /* 0x002fe20000400000 */
[----:B------:R-:W-:Y:S01]  /*56b0*/  @!P2 FMUL R81, R81, 0.5 ;  /* 0x3f0000005151a820 */ /* 0x000fe20000400000 */
[----:B------:R-:W1:Y:S01]  /*56c0*/  MUFU.EX2 R60, R60 ;  /* 0x0000003c003c7308 */ /* 0x000e620000000800 */
[----:B------:R-:W-:Y:S01]  /*56d0*/  FSETP.GEU.AND P4, PT, R25, -126, PT ;  /* 0xc2fc00001900780b */ /* 0x000fe20003f8e000 */
[----:B------:R-:W-:Y:S01]  /*56e0*/  @!P3 FMUL R64, R64, 0.5 ;  /* 0x3f0000004040b820 */ /* 0x000fe20000400000 */
[--C-:B------:R-:W-:Y:S01]  /*56f0*/  FFMA R29, R34, UR51, -R80.reuse ;  /* 0x00000033221d7c23 */ /* 0x100fe20008000850 */
[----:B--2---:R-:W-:Y:S01]  /*5700*/  @!P5 FMUL R77, R77, R77 ;  /* 0x0000004d4d4dd220 */ /* 0x004fe20000400000 */
[----:B------:R-:W-:Y:S01]  /*5710*/  FSETP.GEU.AND P5, PT, R26, -126, PT ;  /* 0xc2fc00001a00780b */ /* 0x000fe20003fae000 */
[--C-:B------:R-:W-:Y:S01]  /*5720*/  FFMA R31, R31, UR51, -R80.reuse ;  /* 0x000000331f1f7c23 */ /* 0x100fe20008000850 */
[--C-:B------:R-:W-:Y:S01]  /*5730*/  FFMA R35, R35, UR51, -R80.reuse ;  /* 0x0000003323237c23 */ /* 0x100fe20008000850 */
[----:B------:R-:W2:Y:S01]  /*5740*/  MUFU.EX2 R64, R64 ;  /* 0x0000004000407308 */ /* 0x000ea20000000800 */
[--C-:B------:R-:W-:Y:S01]  /*5750*/  FFMA R39, R39, UR51, -R80.reuse ;  /* 0x0000003327277c23 */ /* 0x100fe20008000850 */
[--C-:B------:R-:W-:Y:S01]  /*5760*/  FFMA R43, R43, UR51, -R80.reuse ;  /* 0x000000332b2b7c23 */ /* 0x100fe20008000850 */
[--C-:B------:R-:W-:Y:S01]  /*5770*/  FFMA R68, R42, UR51, -R80.reuse ;  /* 0x000000332a447c23 */ /* 0x100fe20008000850 */
[--C-:B------:R-:W-:Y:S01]  /*5780*/  FFMA R72, R46, UR51, -R80.reuse ;  /* 0x000000332e487c23 */ /* 0x100fe20008000850 */
[--C-:B------:R-:W-:Y:S01]  /*5790*/  FFMA R47, R47, UR51, -R80.reuse ;  /* 0x000000332f2f7c23 */ /* 0x100fe20008000850 */
[----:B------:R-:W-:Y:S01]  /*57a0*/  @!P4 FMUL R25, R25, 0.5 ;  /* 0x3f0000001919c820 */ /* 0x000fe20000400000 */
[--C-:B------:R-:W-:Y:S01]  /*57b0*/  FFMA R51, R51, UR51, -R80.reuse ;  /* 0x0000003333337c23 */ /* 0x100fe20008000850 */
[----:B------:R-:W3:Y:S01]  /*57c0*/  MUFU.EX2 R81, R81 ;  /* 0x0000005100517308 */ /* 0x000ee20000000800 */
[----:B-1----:R-:W-:Y:S01]  /*57d0*/  @!P6 FMUL R60, R60, R60 ;  /* 0x0000003c3c3ce220 */ /* 0x002fe20000400000 */
[----:B------:R-:W-:Y:S01]  /*57e0*/  FSETP.GEU.AND P6, PT, R27, -126, PT ;  /* 0xc2fc00001b00780b */ /* 0x000fe20003fce000 */
[----:B------:R-:W-:Y:S01]  /*57f0*/  @!P5 FMUL R26, R26, 0.5 ;  /* 0x3f0000001a1ad820 */ /* 0x000fe20000400000 */
[--C-:B------:R-:W-:Y:S01]  /*5800*/  FFMA R55, R55, UR51, -R80.reuse ;  /* 0x0000003337377c23 */ /* 0x100fe20008000850 */
[--C-:B------:R-:W-:Y:S01]  /*5810*/  FFMA R59, R59, UR51, -R80.reuse ;  /* 0x000000333b3b7c23 */ /* 0x100fe20008000850 */
[--C-:B------:R-:W-:Y:S01]  /*5820*/  FFMA R63, R63, UR51, -R80.reuse ;  /* 0x000000333f3f7c23 */ /* 0x100fe20008000850 */
[--C-:B------:R-:W-:Y:S01]  /*5830*/  FFMA R67, R67, UR51, -R80.reuse ;  /* 0x0000003343437c23 */ /* 0x100fe20008000850 */
[----:B------:R-:W1:Y:S01]  /*5840*/  MUFU.EX2 R25, R25 ;  /* 0x0000001900197308 */ /* 0x000e620000000800 */
[----:B--2---:R-:W-:Y:S01]  /*5850*/  @!P3 FMUL R64, R64, R64 ;  /* 0x000000404040b220 */ /* 0x004fe20000400000 */
[----:B------:R-:W-:Y:S01]  /*5860*/  FSETP.GEU.AND P3, PT, R29, -126, PT ;  /* 0xc2fc00001d00780b */ /* 0x000fe20003f6e000 */
[--C-:B------:R-:W-:Y:S01]  /*5870*/  FFMA R70, R70, UR51, -R80.reuse ;  /* 0x0000003346467c23 */ /* 0x100fe20008000850 */
[--C-:B------:R-:W-:Y:S01]  /*5880*/  FFMA R75, R75, UR51, -R80.reuse ;  /* 0x000000334b4b7c23 */ /* 0x100fe20008000850 */
[--C-:B------:R-:W-:Y:S01]  /*5890*/  FFMA R84, R82, UR51, -R80.reuse ;  /* 0x0000003352547c23 */ /* 0x100fe20008000850 */
[--C-:B------:R-:W-:Y:S01]  /*58a0*/  FFMA R83, R83, UR51, -R80.reuse ;  /* 0x0000003353537c23 */ /* 0x100fe20008000850 */
[----:B------:R-:W-:Y:S01]  /*58b0*/  @!P6 FMUL R27, R27, 0.5 ;  /* 0x3f0000001b1be820 */ /* 0x000fe20000400000 */
[----:B------:R2:W4:Y:S01]  /*58c0*/  MUFU.EX2 R30, R26 ;  /* 0x0000001a001e7308 */ /* 0x0005220000000800 */
[----:B---3--:R-:W-:Y:S01]  /*58d0*/  @!P2 FMUL R81, R81, R81 ;  /* 0x000000515151a220 */ /* 0x008fe20000400000 */
[----:B------:R-:W-:Y:S01]  /*58e0*/  FSETP.GEU.AND P2, PT, R31, -126, PT ;  /* 0xc2fc00001f00780b */ /* 0x000fe20003f4e000 */
[--C-:B------:R-:W-:Y:S01]  /*58f0*/  FFMA R71, R71, UR51, -R80.reuse ;  /* 0x0000003347477c23 */ /* 0x100fe20008000850 */
[--C-:B------:R-:W-:Y:S01]  /*5900*/  FFMA R85, R79, UR51, -R80.reuse ;  /* 0x000000334f557c23 */ /* 0x100fe20008000850 */
[--C-:B------:R-:W-:Y:S01]  /*5910*/  FFMA R86, R86, UR51, -R80.reuse ;  /* 0x0000003356567c23 */ /* 0x100fe20008000850 */
[--C-:B------:R-:W-:Y:S01]  /*5920*/  FFMA R87, R87, UR51, -R80.reuse ;  /* 0x0000003357577c23 */ /* 0x100fe20008000850 */
[----:B------:R-:W-:Y:S01]  /*5930*/  @!P3 FMUL R29, R29, 0.5 ;  /* 0x3f0000001d1db820 */ /* 0x000fe20000400000 */
[----:B------:R-:W3:Y:S01]  /*5940*/  MUFU.EX2 R27, R27 ;  /* 0x0000001b001b7308 */ /* 0x000ee20000000800 */
[----:B--2---:R-:W-:Y:S01]  /*5950*/  FFMA R26, R38, UR51, -R80 ;  /* 0x00000033261a7c23 */ /* 0x004fe20008000850 */
[----:B-1----:R-:W-:Y:S01]  /*5960*/  @!P4 FMUL R25, R25, R25 ;  /* 0x000000191919c220 */ /* 0x002fe20000400000 */
[----:B------:R-:W-:Y:S01]  /*5970*/  FSETP.GEU.AND P4, PT, R35, -126, PT ;  /* 0xc2fc00002300780b */ /* 0x000fe20003f8e000 */
[----:B------:R-:W-:-:S03]  /*5980*/  FMUL R153, R153, UR51 ;  /* 0x0000003399997c20 */ /* 0x000fc60008400000 */
[----:B------:R-:W-:Y:S01]  /*5990*/  @!P2 FMUL R31, R31, 0.5 ;  /* 0x3f0000001f1fa820 */ /* 0x000fe20000400000 */
[----:B------:R-:W1:Y:S01]  /*59a0*/  MUFU.EX2 R29, R29 ;  /* 0x0000001d001d7308 */ /* 0x000e620000000800 */
[----:B----4-:R-:W-:Y:S01]  /*59b0*/  @!P5 FMUL R30, R30, R30 ;  /* 0x0000001e1e1ed220 */ /* 0x010fe20000400000 */
[----:B------:R-:W-:-:S06]  /*59c0*/  FSETP.GEU.AND P5, PT, R26, -126, PT ;  /* 0xc2fc00001a00780b */ /* 0x000fcc0003fae000 */
[----:B------:R-:W2:Y:S01]  /*59d0*/  MUFU.EX2 R34, R31 ;  /* 0x0000001f00227308 */ /* 0x000ea20000000800 */
[----:B---3--:R-:W-:Y:S01]  /*59e0*/  @!P6 FMUL R27, R27, R27 ;  /* 0x0000001b1b1be220 */ /* 0x008fe20000400000 */
[----:B------:R-:W-:Y:S01]  /*59f0*/  FSETP.GEU.AND P6, PT, R39, -126, PT ;  /* 0xc2fc00002700780b */ /* 0x000fe20003fce000 */
[----:B------:R-:W-:-:S04]  /*5a00*/  @!P4 FMUL R35, R35, 0.5 ;  /* 0x3f0000002323c820 */ /* 0x000fc80000400000 */
        /* <DEDUP_REMOVED lines=14> */
[----:B------:R-:W1:Y:S01]  /*5af0*/  MUFU.EX2 R46, R43 ;  /* 0x0000002b002e7308 */ /* 0x000e620000000800 */
[----:B----4-:R-:W-:Y:S01]  /*5b00*/  @!P5 FMUL R31, R31, R31 ;  /* 0x0000001f1f1fd220 */ /* 0x010fe20000400000 */
[----:B------:R-:W-:-:S06]  /*5b10*/  FSETP.GEU.AND P5, PT, R47, -126, PT ;  /* 0xc2fc00002f00780b */ /* 0x000fcc0003fae000 */
[----:B------:R3:W4:Y:S01]  /*5b20*/  MUFU.EX2 R35, R68 ;  /* 0x0000004400237308 */ /* 0x0007220000000800 */
[----:B--2---:R-:W-:Y:S01]  /*5b30*/  @!P6 FMUL R42, R42, R42 ;  /* 0x0000002a2a2ae220 */ /* 0x004fe20000400000 */
[----:B------:R-:W-:Y:S01]  /*5b40*/  FSETP.GEU.AND P6, PT, R26, -126, PT ;  /* 0xc2fc00001a00780b */ /* 0x000fe20003fce000 */
[----:B------:R-:W-:-:S04]  /*5b50*/  @!P4 FMUL R72, R72, 0.5 ;  /* 0x3f0000004848c820 */ /* 0x000fc80000400000 */
[----:B------:R-:W-:Y:S01]  /*5b60*/  @!P5 FMUL R47, R47, 0.5 ;  /* 0x3f0000002f2fd820 */ /* 0x000fe20000400000 */
[----:B------:R2:W5:Y:S01]  /*5b70*/  MUFU.EX2 R39, R72 ;  /* 0x0000004800277308 */ /* 0x0005620000000800 */
[----:B---3--:R-:W-:Y:S01]  /*5b80*/  FFMA R68, R54, UR51, -R80 ;  /* 0x0000003336447c23 */ /* 0x008fe20008000850 */
[----:B-1----:R-:W-:-:S04]  /*5b90*/  @!P3 FMUL R46, R46, R46 ;  /* 0x0000002e2e2eb220 */ /* 0x002fc80000400000 */
[----:B------:R-:W-:Y:S01]  /*5ba0*/  FSETP.GEU.AND P3, PT, R68, -126, PT ;  /* 0xc2fc00004400780b */ /* 0x000fe20003f6e000 */
[----:B------:R-:W-:Y:S01]  /*5bb0*/  @!P6 FMUL R26, R26, 0.5 ;  /* 0x3f0000001a1ae820 */ /* 0x000fe20000400000 */
[----:B------:R-:W1:Y:S01]  /*5bc0*/  MUFU.EX2 R50, R47 ;  /* 0x0000002f00327308 */ /* 0x000e620000000800 */
[----:B--2---:R-:W-:Y:S01]  /*5bd0*/  FFMA R72, R58, UR51, -R80 ;  /* 0x000000333a487c23 */ /* 0x004fe20008000850 */
[----:B----4-:R-:W-:Y:S01]  /*5be0*/  @!P2 FMUL R35, R35, R35 ;  /* 0x000000232323a220 */ /* 0x010fe20000400000 */
[----:B------:R-:W-:-:S05]  /*5bf0*/  FSETP.GEU.AND P2, PT, R51, -126, PT ;  /* 0xc2fc00003300780b */ /* 0x000fca0003f4e000 */
[----:B------:R2:W3:Y:S01]  /*5c00*/  MUFU.EX2 R43, R26 ;  /* 0x0000001a002b7308 */ /* 0x0004e20000000800 */
[----:B-----5:R-:W-:Y:S01]  /*5c10*/  @!P4 FMUL R39, R39, R39 ;  /* 0x000000272727c220 */ /* 0x020fe20000400000 */
[----:B------:R-:W-:Y:S01]  /*5c20*/  FSETP.GEU.AND P4, PT, R55, -126, PT ;  /* 0xc2fc00003700780b */ /* 0x000fe20003f8e000 */
[----:B------:R-:W-:-:S05]  /*5c30*/  @!P3 FMUL R68, R68, 0.5 ;  /* 0x3f0000004444b820 */ /* 0x000fca0000400000 */
[----:B------:R4:W5:Y:S01]  /*5c40*/  MUFU.EX2 R47, R68 ;  /* 0x00000044002f7308 */ /* 0x0009620000000800 */
[----:B-1----:R-:W-:Y:S01]  /*5c50*/  @!P5 FMUL R50, R50, R50 ;  /* 0x000000323232d220 */ /* 0x002fe20000400000 */
[----:B------:R-:W-:Y:S01]  /*5c60*/  FSETP.GEU.AND P5, PT, R72, -126, PT ;  /* 0xc2fc00004800780b */ /* 0x000fe20003fae000 */
[----:B------:R-:W-:Y:S01]  /*5c70*/  @!P2 FMUL R51, R51, 0.5 ;  /* 0x3f0000003333a820 */ /* 0x000fe20000400000 */
[----:B--2---:R-:W-:-:S03]  /*5c80*/  FFMA R26, R62, UR51, -R80 ;  /* 0x000000333e1a7c23 */ /* 0x004fc60008000850 */
[----:B------:R-:W-:Y:S01]  /*5c90*/  @!P4 FMUL R55, R55, 0.5 ;  /* 0x3f0000003737c820 */ /* 0x000fe20000400000 */
[----:B------:R-:W1:Y:S01]  /*5ca0*/  MUFU.EX2 R54, R51 ;  /* 0x0000003300367308 */ /* 0x000e620000000800 */
[----:B---3--:R-:W-:Y:S01]  /*5cb0*/  @!P6 FMUL R43, R43, R43 ;  /* 0x0000002b2b2be220 */ /* 0x008fe20000400000 */
[----:B------:R-:W-:Y:S01]  /*5cc0*/  FSETP.GEU.AND P6, PT, R59, -126, PT ;  /* 0xc2fc00003b00780b */ /* 0x000fe20003fce000 */
[----:B----4-:R-:W-:-:S04]  /*5cd0*/  FFMA R68, R66, UR51, -R80 ;  /* 0x0000003342447c23 */ /* 0x010fc80008000850 */
[----:B------:R-:W-:Y:S01]  /*5ce0*/  @!P5 FMUL R72, R72, 0.5 ;  /* 0x3f0000004848d820 */ /* 0x000fe20000400000 */
[----:B------:R-:W2:Y:S01]  /*5cf0*/  MUFU.EX2 R58, R55 ;  /* 0x00000037003a7308 */ /* 0x000ea20000000800 */
[----:B-----5:R-:W-:Y:S01]  /*5d00*/  @!P3 FMUL R47, R47, R47 ;  /* 0x0000002f2f2fb220 */ /* 0x020fe20000400000 */
[----:B------:R-:W-:-:S05]  /*5d10*/  FSETP.GEU.AND P3, PT, R63, -126, PT ;  /* 0xc2fc00003f00780b */ /* 0x000fca0003f6e000 */
[----:B------:R-:W-:Y:S01]  /*5d20*/  @!P6 FMUL R59, R59, 0.5 ;  /* 0x3f0000003b3be820 */ /* 0x000fe20000400000 */
[----:B------:R3:W4:Y:S01]  /*5d30*/  MUFU.EX2 R62, R72 ;  /* 0x00000048003e7308 */ /* 0x0007220000000800 */
[----:B-1----:R-:W-:Y:S01]  /*5d40*/  @!P2 FMUL R54, R54, R54 ;  /* 0x000000363636a220 */ /* 0x002fe20000400000 */
[----:B------:R-:W-:-:S05]  /*5d50*/  FSETP.GEU.AND P2, PT, R26, -126, PT ;  /* 0xc2fc00001a00780b */ /* 0x000fca0003f4e000 */
[----:B------:R-:W-:Y:S01]  /*5d60*/  @!P3 FMUL R63, R63, 0.5 ;  /* 0x3f0000003f3fb820 */ /* 0x000fe20000400000 */
[----:B------:R-:W1:Y:S01]  /*5d70*/  MUFU.EX2 R51, R59 ;  /* 0x0000003b00337308 */ /* 0x000e620000000800 */
[----:B--2---:R-:W-:Y:S01]  /*5d80*/  @!P4 FMUL R58, R58, R58 ;  /* 0x0000003a3a3ac220 */ /* 0x004fe20000400000 */
[----:B------:R-:W-:Y:S01]  /*5d90*/  FSETP.GEU.AND P4, PT, R68, -126, PT ;  /* 0xc2fc00004400780b */ /* 0x000fe20003f8e000 */
[--C-:B---3--:R-:W-:Y:S01]  /*5da0*/  FFMA R72, R74, UR51, -R80.reuse ;  /* 0x000000334a487c23 */ /* 0x108fe20008000850 */
[----:B------:R-:W-:Y:S01]  /*5db0*/  FFMA R74, R78, UR51, -R80 ;  /* 0x000000334e4a7c23 */ /* 0x000fe20008000850 */
[----:B------:R-:W-:Y:S01]  /*5dc0*/  FADD R80, R36, R77 ;  /* 0x0000004d24507221 */ /* 0x000fe20000000000 */
[----:B------:R-:W-:Y:S01]  /*5dd0*/  FADD R78, R37, R52 ;  /* 0x00000034254e7221 */ /* 0x000fe20000000000 */
[----:B------:R-:W-:Y:S01]  /*5de0*/  @!P2 FMUL R26, R26, 0.5 ;  /* 0x3f0000001a1aa820 */ /* 0x000fe20000400000 */
[----:B------:R-:W2:Y:S01]  /*5df0*/  MUFU.EX2 R55, R63 ;  /* 0x0000003f00377308 */ /* 0x000ea20000000800 */
[----:B----4-:R-:W-:Y:S01]  /*5e00*/  @!P5 FMUL R62, R62, R62 ;  /* 0x0000003e3e3ed220 */ /* 0x010fe20000400000 */
[----:B------:R-:W-:Y:S01]  /*5e10*/  FSETP.GEU.AND P5, PT, R67, -126, PT ;  /* 0xc2fc00004300780b */ /* 0x000fe20003fae000 */
[----:B------:R-:W-:Y:S01]  /*5e20*/  FADD R80, R11, R80 ;  /* 0x000000500b507221 */ /* 0x000fe20000000000 */
[----:B------:R-:W-:Y:S01]  /*5e30*/  FADD R11, R10, R65 ;  /* 0x000000410a0b7221 */ /* 0x000fe20000000000 */
[----:B------:R-:W-:-:S02]  /*5e40*/  F2FP.BF16.F32.PACK_AB R36, R45, R36 ;  /* 0x000000242d24723e */ /* 0x000fc400000010ff */
        /* <DEDUP_REMOVED lines=8> */
[----:B---3--:R-:W-:Y:S01]  /*5ed0*/  FADD R26, R32, R69 ;  /* 0x00000045201a7221 */ /* 0x008fe20000000000 */
[----:B------:R-:W-:Y:S02]  /*5ee0*/  F2FP.BF16.F32.PACK_AB R32, R37, R32 ;  /* 0x000000202520723e */ /* 0x000fe400000010ff */
[----:B------:R-:W-:Y:S01]  /*5ef0*/  F2FP.BF16.F32.PACK_AB R37, R54, R43 ;  /* 0x0000002b3625723e */ /* 0x000fe200000010ff */
[----:B------:R-:W-:Y:S01]  /*5f00*/  @!P6 FMUL R70, R70, 0.5 ;  /* 0x3f0000004646e820 */ /* 0x000fe20000400000 */
[----:B------:R-:W2:Y:S01]  /*5f10*/  MUFU.EX2 R59, R67 ;  /* 0x00000043003b7308 */ /* 0x000ea20000000800 */
[----:B----4-:R-:W-:Y:S01]  /*5f20*/  @!P2 FMUL R66, R66, R66 ;  /* 0x000000424242a220 */ /* 0x010fe20000400000 */
[----:B------:R-:W-:-:S05]  /*5f30*/  FSETP.GEU.AND P2, PT, R71, -126, PT ;  /* 0xc2fc00004700780b */ /* 0x000fca0003f4e000 */
[----:B------:R-:W-:Y:S01]  /*5f40*/  @!P3 FMUL R72, R72, 0.5 ;  /* 0x3f0000004848b820 */ /* 0x000fe20000400000 */
[----:B------:R-:W3:Y:S01]  /*5f50*/  MUFU.EX2 R70, R70 ;  /* 0x0000004600467308 */ /* 0x000ee20000000800 */
[----:B-1----:R-:W-:Y:S01]  /*5f60*/  @!P4 FMUL R68, R68, R68 ;  /* 0x000000444444c220 */ /* 0x002fe20000400000 */
[----:B------:R-:W-:-:S03]  /*5f70*/  FSETP.GEU.AND P4, PT, R75, -126, PT ;  /* 0xc2fc00004b00780b */ /* 0x000fc60003f8e000 */
[----:B------:R-:W-:Y:S01]  /*5f80*/  FADD R155, R29, R68 ;  /* 0x000000441d9b7221 */ /* 0x000fe20000000000 */
[----:B------:R-:W-:Y:S01]  /*5f90*/  F2FP.BF16.F32.PACK_AB R29, R38, R29 ;  /* 0x0000001d261d723e */ /* 0x000fe200000010ff */
[----:B------:R-:W-:Y:S01]  /*5fa0*/  @!P2 FMUL R71, R71, 0.5 ;  /* 0x3f0000004747a820 */ /* 0x000fe20000400000 */
[----:B------:R-:W1:Y:S01]  /*5fb0*/  MUFU.EX2 R72, R72 ;  /* 0x0000004800487308 */ /* 0x000e620000000800 */
[----:B--2---:R-:W-:Y:S01]  /*5fc0*/  @!P5 FMUL R59, R59, R59 ;  /* 0x0000003b3b3bd220 */ /* 0x004fe20000400000 */
[----:B------:R-:W-:-:S05]  /*5fd0*/  FSETP.GEU.AND P5, PT, R74, -126, PT ;  /* 0xc2fc00004a00780b */ /* 0x000fca0003fae000 */
[----:B------:R-:W-:Y:S01]  /*5fe0*/  @!P4 FMUL R75, R75, 0.5 ;  /* 0x3f0000004b4bc820 */ /* 0x000fe20000400000 */
[----:B------:R2:W4:Y:S01]  /*5ff0*/  MUFU.EX2 R63, R71 ;  /* 0x00000047003f7308 */ /* 0x0005220000000800 */
[----:B---3--:R-:W-:Y:S01]  /*6000*/  @!P6 FMUL R70, R70, R70 ;  /* 0x000000464646e220 */ /* 0x008fe20000400000 */
[----:B------:R-:W-:-:S05]  /*6010*/  FSETP.GEU.AND P6, PT, R84, -126, PT ;  /* 0xc2fc00005400780b */ /* 0x000fca0003fce000 */
[----:B------:R-:W-:Y:S01]  /*6020*/  @!P5 FMUL R74, R74, 0.5 ;  /* 0x3f0000004a4ad820 */ /* 0x000fe20000400000 */
[----:B------:R3:W5:Y:S01]  /*6030*/  MUFU.EX2 R67, R75 ;  /* 0x0000004b00437308 */ /* 0x0007620000000800 */
[----:B-1----:R-:W-:Y:S01]  /*6040*/  @!P3 FMUL R72, R72, R72 ;  /* 0x000000484848b220 */ /* 0x002fe20000400000 */
[----:B------:R-:W-:Y:S01]  /*6050*/  FSETP.GEU.AND P3, PT, R83, -126, PT ;  /* 0xc2fc00005300780b */ /* 0x000fe20003f6e000 */
[----:B--2---:R-:W-:Y:S01]  /*6060*/  FADD R71, R45, R60 ;  /* 0x0000003c2d477221 */ /* 0x004fe20000000000 */
[----:B------:R-:W-:Y:S01]  /*6070*/  F2FP.BF16.F32.PACK_AB R45, R59, R68 ;  /* 0x000000443b2d723e */ /* 0x000fe200000010ff */
[----:B------:R-:W-:Y:S02]  /*6080*/  FADD R156, R35, R72 ;  /* 0x00000048239c7221 */ /* 0x000fe40000000000 */
[----:B------:R-:W-:Y:S01]  /*6090*/  @!P6 FMUL R84, R84, 0.5 ;  /* 0x3f0000005454e820 */ /* 0x000fe20000400000 */
[----:B------:R-:W1:Y:S01]  /*60a0*/  MUFU.EX2 R74, R74 ;  /* 0x0000004a004a7308 */ /* 0x000e620000000800 */
[----:B---3--:R-:W-:Y:S01]  /*60b0*/  FADD R75, R9, R26 ;  /* 0x0000001a094b7221 */ /* 0x008fe20000000000 */
[----:B------:R-:W-:Y:S01]  /*60c0*/  FADD R9, R13, R40 ;  /* 0x000000280d097221 */ /* 0x000fe20000000000 */
[----:B------:R-:W-:Y:S01]  /*60d0*/  FADD R26, R21, R44 ;  /* 0x0000002c151a7221 */ /* 0x000fe20000000000 */
[----:B----4-:R-:W-:Y:S01]  /*60e0*/  @!P2 FMUL R63, R63, R63 ;  /* 0x0000003f3f3fa220 */ /* 0x010fe20000400000 */
[----:B------:R-:W-:Y:S01]  /*60f0*/  FSETP.GEU.AND P2, PT, R153, -126, PT ;  /* 0xc2fc00009900780b */ /* 0x000fe20003f4e000 */
[----:B------:R-:W-:Y:S01]  /*6100*/  FADD R79, R9, R78 ;  /* 0x0000004e094f7221 */ /* 0x000fe20000000000 */
[----:B------:R-:W-:Y:S01]  /*6110*/  @!P3 FMUL R83, R83, 0.5 ;  /* 0x3f0000005353b820 */ /* 0x000fe20000400000 */
[----:B------:R2:W3:Y:S01]  /*6120*/  MUFU.EX2 R76, R84 ;  /* 0x00000054004c7308 */ /* 0x0004e20000000800 */
[----:B-----5:R-:W-:Y:S01]  /*6130*/  @!P4 FMUL R67, R67, R67 ;  /* 0x000000434343c220 */ /* 0x020fe20000400000 */
[----:B------:R-:W-:Y:S01]  /*6140*/  FSETP.GEU.AND P4, PT, R85, -126, PT ;  /* 0xc2fc00005500780b */ /* 0x000fe20003f8e000 */
[----:B------:R-:W-:Y:S01]  /*6150*/  FADD R82, R26, R71 ;  /* 0x000000471a527221 */ /* 0x000fe20000000000 */
[----:B------:R-:W-:Y:S01]  /*6160*/  FADD R9, R8, R57 ;  /* 0x0000003908097221 */ /* 0x000fe20000000000 */
[----:B------:R-:W-:Y:S01]  /*6170*/  FADD R26, R12, R73 ;  /* 0x000000490c1a7221 */ /* 0x000fe20000000000 */
[----:B------:R-:W-:Y:S01]  /*6180*/  FADD R78, R14, R81 ;  /* 0x000000510e4e7221 */ /* 0x000fe20000000000 */
[----:B------:R-:W-:Y:S01]  /*6190*/  FADD R157, R46, R67 ;  /* 0x000000432e9d7221 */ /* 0x000fe20000000000 */
[----:B------:R-:W4:Y:S01]  /*61a0*/  MUFU.EX2 R83, R83 ;  /* 0x0000005300537308 */ /* 0x000f220000000800 */
[----:B-1----:R-:W-:Y:S01]  /*61b0*/  @!P5 FMUL R74, R74, R74 ;  /* 0x0000004a4a4ad220 */ /* 0x002fe20000400000 */
[----:B------:R-:W-:Y:S01]  /*61c0*/  FSETP.GEU.AND P5, PT, R86, -126, PT ;  /* 0xc2fc00005600780b */ /* 0x000fe20003fae000 */
[----:B------:R-:W-:Y:S01]  /*61d0*/  FADD R71, R9, R26 ;  /* 0x0000001a09477221 */ /* 0x000fe20000000000 */
[----:B--2---:R-:W-:Y:S01]  /*61e0*/  FADD R84, R11, R78 ;  /* 0x0000004e0b547221 */ /* 0x004fe20000000000 */
[----:B------:R-:W-:Y:S01]  /*61f0*/  FADD R9, R15, R20 ;  /* 0x000000140f097221 */ /* 0x000fe20000000000 */
[----:B------:R-:W-:Y:S01]  /*6200*/  FADD R26, R41, R56 ;  /* 0x00000038291a7221 */ /* 0x000fe20000000000 */
[----:B------:R-:W-:Y:S01]  /*6210*/  @!P4 FMUL R85, R85, 0.5 ;  /* 0x3f0000005555c820 */ /* 0x000fe20000400000 */
[----:B------:R-:W-:Y:S01]  /*6220*/  FADD R11, R33, R48 ;  /* 0x00000030210b7221 */ /* 0x000fe20000000000 */
[----:B---3--:R-:W-:Y:S01]  /*6230*/  @!P6 FMUL R76, R76, R76 ;  /* 0x0000004c4c4ce220 */ /* 0x008fe20000400000 */
[----:B------:R-:W-:Y:S01]  /*6240*/  FSETP.GEU.AND P6, PT, R87, -126, PT ;  /* 0xc2fc00005700780b */ /* 0x000fe20003fce000 */
[----:B------:R-:W-:Y:S01]  /*6250*/  FADD R78, R49, R64 ;  /* 0x00000040314e7221 */ /* 0x000fe20000000000 */
[----:B------:R-:W-:Y:S01]  /*6260*/  FADD R9, R9, R26 ;  /* 0x0000001a09097221 */ /* 0x000fe20000000000 */
[----:B------:R-:W1:Y:S01]  /*6270*/  MUFU.EX2 R85, R85 ;  /* 0x0000005500557308 */ /* 0x000e620000000800 */
[----:B------:R-:W-:Y:S01]  /*6280*/  FADD R158, R43, R76 ;  /* 0x0000004c2b9e7221 */ /* 0x000fe20000000000 */
[----:B------:R-:W-:Y:S01]  /*6290*/  @!P5 FMUL R86, R86, 0.5 ;  /* 0x3f0000005656d820 */ /* 0x000fe20000400000 */
[----:B------:R-:W-:Y:S01]  /*62a0*/  FADD R78, R11, R78 ;  /* 0x0000004e0b4e7221 */ /* 0x000fe20000000000 */
[----:B----4-:R-:W-:Y:S01]  /*62b0*/  @!P3 FMUL R83, R83, R83 ;  /* 0x000000535353b220 */ /* 0x010fe20000400000 */
[----:B------:R-:W-:Y:S01]  /*62c0*/  FSETP.GEU.AND P3, PT, R154, -126, PT ;  /* 0xc2fc00009a00780b */ /* 0x000fe20003f6e000 */
[----:B------:R-:W-:Y:S01]  /*62d0*/  FADD R11, R25, R62 ;  /* 0x0000003e190b7221 */ /* 0x000fe20000000000 */
[----:B------:R-:W-:Y:S01]  /*62e0*/  FADD R26, R30, R51 ;  /* 0x000000331e1a7221 */ /* 0x000fe20000000000 */
[----:B------:R-:W2:Y:S01]  /*62f0*/  MUFU.EX2 R86, R86 ;  /* 0x0000005600567308 */ /* 0x000ea20000000800 */
[----:B------:R-:W-:Y:S01]  /*6300*/  @!P2 FMUL R153, R153, 0.5 ;  /* 0x3f0000009999a820 */ /* 0x000fe20000400000 */
[----:B------:R-:W-:Y:S01]  /*6310*/  @!P6 FMUL R87, R87, 0.5 ;  /* 0x3f0000005757e820 */ /* 0x000fe20000400000 */
[----:B------:R-:W-:Y:S01]  /*6320*/  FADD R159, R11, R156 ;  /* 0x0000009c0b9f7221 */ /* 0x000fe20000000000 */
[----:B------:R-:W-:Y:S01]  /*6330*/  FADD R162, R155, R158 ;  /* 0x0000009e9ba27221 */ /* 0x000fe20000000000 */
[----:B------:R-:W-:Y:S01]  /*6340*/  FADD R160, R26, R157 ;  /* 0x0000009d1aa07221 */ /* 0x000fe20000000000 */
[----:B------:R-:W-:Y:S01]  /*6350*/  FADD R26, R38, R59 ;  /* 0x0000003b261a7221 */ /* 0x000fe20000000000 */
[----:B------:R-:W-:Y:S01]  /*6360*/  FADD R155, R54, R83 ;  /* 0x00000053369b7221 */ /* 0x000fe20000000000 */
[----:B------:R-:W3:Y:S01]  /*6370*/  MUFU.EX2 R87, R87 ;  /* 0x0000005700577308 */ /* 0x000ee20000000800 */
[----:B------:R-:W-:Y:S01]  /*6380*/  FADD R11, R27, R66 ;  /* 0x000000421b0b7221 */ /* 0x000fe20000000000 */
[----:B------:R-:W-:Y:S01]  /*6390*/  @!P3 FMUL R154, R154, 0.5 ;  /* 0x3f0000009a9ab820 */ /* 0x000fe20000400000 */
[----:B------:R-:W-:Y:S01]  /*63a0*/  FADD R156, R39, R74 ;  /* 0x0000004a279c7221 */ /* 0x000fe20000000000 */
[----:B-1----:R-:W-:Y:S01]  /*63b0*/  @!P4 FMUL R85, R85, R85 ;  /* 0x000000555555c220 */ /* 0x002fe20000400000 */
[----:B------:R-:W-:Y:S01]  /*63c0*/  FADD R163, R26, R155 ;  /* 0x0000009b1aa37221 */ /* 0x000fe20000000000 */
[----:B------:R-:W-:Y:S01]  /*63d0*/  FADD R26, R31, R70 ;  /* 0x000000461f1a7221 */ /* 0x000fe20000000000 */
[----:B------:R-:W-:Y:S01]  /*63e0*/  FADD R161, R11, R156 ;  /* 0x0000009c0ba17221 */ /* 0x000fe20000000000 */
[----:B------:R-:W1:Y:S01]  /*63f0*/  MUFU.EX2 R153, R153 ;  /* 0x0000009900997308 */ /* 0x000e620000000800 */
[----:B--2---:R-:W-:Y:S01]  /*6400*/  @!P5 FMUL R86, R86, R86 ;  /* 0x000000565656d220 */ /* 0x004fe20000400000 */
[----:B------:R-:W-:Y:S01]  /*6410*/  FADD R11, R34, R55 ;  /* 0x00000037220b7221 */ /* 0x000fe20000000000 */
[----:B------:R-:W-:Y:S01]  /*6420*/  FADD R156, R50, R85 ;  /* 0x00000055329c7221 */ /* 0x000fe20000000000 */
[----:B------:R-:W-:Y:S01]  /*6430*/  FADD R155, R42, R63 ;  /* 0x0000003f2a9b7221 */ /* 0x000fe20000000000 */
[----:B------:R-:W-:Y:S01]  /*6440*/  FADD R157, R47, R86 ;  /* 0x000000562f9d7221 */ /* 0x000fe20000000000 */
[----:B------:R-:W-:Y:S01]  /*6450*/  FADD R159, R159, R162 ;  /* 0x000000a29f9f7221 */ /* 0x000fe20000000000 */
[----:B------:R-:W-:Y:S01]  /*6460*/  FADD R11, R11, R156 ;  /* 0x0000009c0b0b7221 */ /* 0x000fe20000000000 */
[----:B------:R-:W2:Y:S01]  /*6470*/  MUFU.EX2 R154, R154 ;  /* 0x0000009a009a7308 */ /* 0x000ea20000000800 */
        /* <DEDUP_REMOVED lines=14> */
[----:B------:R-:W-:Y:S01]  /*6560*/  SHF.L.U32 R9, R19, 0x1f, RZ ;  /* 0x0000001f13097819 */ /* 0x000fe200000006ff */
[----:B-1----:R-:W-:Y:S01]  /*6570*/  @!P2 FMUL R153, R153, R153 ;  /* 0x000000999999a220 */ /* 0x002fe20000400000 */
[----:B------:R-:W-:Y:S01]  /*6580*/  FADD R11, R160, R11 ;  /* 0x0000000ba00b7221 */ /* 0x000fe20000000000 */
[----:B------:R-:W-:Y:S01]  /*6590*/  F2FP.BF16.F32.PACK_AB R25, R30, R25 ;  /* 0x000000191e19723e */ /* 0x000fe200000010ff */
[----:B------:R-:W-:Y:S01]  /*65a0*/  FADD R75, R75, R78 ;  /* 0x0000004e4b4b7221 */ /* 0x000fe20000000000 */
[----:B--2---:R-:W-:Y:S01]  /*65b0*/  @!P3 FMUL R154, R154, R154 ;  /* 0x0000009a9a9ab220 */ /* 0x004fe20000400000 */
[----:B------:R-:W-:Y:S01]  /*65c0*/  FADD R26, R26, R11 ;  /* 0x0000000b1a1a7221 */ /* 0x000fe20000000000 */
[----:B------:R-:W-:Y:S01]  /*65d0*/  F2FP.BF16.F32.PACK_AB R30, R33, R10 ;  /* 0x0000000a211e723e */ /* 0x000fe200000010ff */
[----:B------:R1:W2:Y:S01]  /*65e0*/  SYNCS.PHASECHK.TRANS64.TRYWAIT P2, [UR6+0x34400], R9 ;  /* 0x03440009ff0075a7 */ /* 0x0002a20008040146 */
[----:B------:R-:W-:Y:S01]  /*65f0*/  F2FP.BF16.F32.PACK_AB R27, R34, R27 ;  /* 0x0000001b221b723e */ /* 0x000fe200000010ff */
[----:B------:R-:W-:Y:S01]  /*6600*/  FFMA R0, R153, R0, R26 ;  /* 0x0000000099007223 */ /* 0x000fe2000000001a */
[----:B------:R-:W-:Y:S01]  /*6610*/  F2FP.BF16.F32.PACK_AB R33, R46, R35 ;  /* 0x000000232e21723e */ /* 0x000fe200000010ff */
[----:B------:R-:W-:Y:S01]  /*6620*/  FFMA R3, R154, R3, R75 ;  /* 0x000000039a037223 */ /* 0x000fe2000000004b */
[----:B------:R-:W-:Y:S01]  /*6630*/  F2FP.BF16.F32.PACK_AB R34, R41, R12 ;  /* 0x0000000c2922723e */ /* 0x000fe200000010ff */
[-C--:B------:R-:W-:Y:S01]  /*6640*/  FMUL R88, R88, R154.reuse ;  /* 0x0000009a58587220 */ /* 0x080fe20000400000 */
[----:B------:R-:W-:Y:S01]  /*6650*/  F2FP.BF16.F32.PACK_AB R35, R50, R39 ;  /* 0x000000273223723e */ /* 0x000fe200000010ff */
[-C--:B------:R-:W-:Y:S01]  /*6660*/  FMUL R89, R89, R154.reuse ;  /* 0x0000009a59597220 */ /* 0x080fe20000400000 */
[----:B------:R-:W-:Y:S01]  /*6670*/  F2FP.BF16.F32.PACK_AB R46, R48, R65 ;  /* 0x00000041302e723e */ /* 0x000fe200000010ff */
[-C--:B------:R-:W-:Y:S01]  /*6680*/  FMUL R92, R92, R154.reuse ;  /* 0x0000009a5c5c7220 */ /* 0x080fe20000400000 */
[----:B------:R-:W-:Y:S01]  /*6690*/  F2FP.BF16.F32.PACK_AB R31, R42, R31 ;  /* 0x0000001f2a1f723e */ /* 0x000fe200000010ff */
[----:B------:R-:W-:Y:S01]  /*66a0*/  FMUL R93, R93, R154 ;  /* 0x0000009a5d5d7220 */ /* 0x000fe20000400000 */
        /* <DEDUP_REMOVED lines=32> */
[----:B------:R-:W-:Y:S01]  /*68b0*/  FMUL R149, R149, R154 ;  /* 0x0000009a95957220 */ /* 0x000fe20000400000 */
        /* <DEDUP_REMOVED lines=42> */
[----:B------:R-:W-:Y:S01]  /*6b60*/  F2FP.BF16.F32.PACK_AB R54, R64, R81 ;  /* 0x000000514036723e */ /* 0x000fe200000010ff */
[----:B-12---:R-:W-:Y:S06]  /*6b70*/  @!P0 BRA `(.L_x_29) ;  /* 0x0000000000048947 */ /* 0x006fec0003800000 */
[----:B------:R-:W-:Y:S01]  /*6b80*/  BPT.TRAP 0x1 ;  /* 0x000000040000795c */ /* 0x000fe20000300000 */
.L_x_29:
[----:B------:R-:W-:Y:S05]  /*6b90*/  @P2 BRA `(.L_x_30) ;  /* 0x0000000000082947 */ /* 0x000fea0003800000 */
[----:B------:R-:W1:Y:S02]  /*6ba0*/  SYNCS.PHASECHK.TRANS64.TRYWAIT P2, [UR6+0x34400], R9 ;  /* 0x03440009ff0075a7 */ /* 0x000e640008040146 */
[----:B-1----:R-:W-:Y:S05]  /*6bb0*/  @!P2 BRA `(.L_x_31) ;  /* 0x000000740078a947 */ /* 0x002fea0003800000 */
.L_x_30:
[----:B------:R-:W-:Y:S01]  /*6bc0*/  ULEA UR11, UR10, UR49, 0xb ;  /* 0x000000310a0b7291 */ /* 0x000fe2000f8e583f */
[----:B------:R-:W-:Y:S01]  /*6bd0*/  WARPGROUP.ARRIVE ;  /* 0x00000000000079c5 */ /* 0x000fe20000000000 */
[----:B------:R-:W-:Y:S01]  /*6be0*/  UMOV UR7, 0x40000040 ;  /* 0x4000004000077882 */ /* 0x000fe20000000000 */
[----:B------:R-:W-:-:S04]  /*6bf0*/  F2FP.BF16.F32.PACK_AB R55, R87, R86 ;  /* 0x000000565737723e */ /* 0x000fc800000010ff */
[----:B------:R-:W-:Y:S02]  /*6c00*/  UMOV UR6, UR11 ;  /* 0x0000000b00067c82 */ /* 0x000fe40008000000 */
        /* <DEDUP_REMOVED lines=39> */
.L_x_32:
[----:B------:R-:W-:-:S04]  /*6e80*/  ULEA UR6, UR50, UR41, 0x3 ;  /* 0x0000002932067291 */ /* 0x000fc8000f8e183f */
[----:B------:R-:W-:-:S04]  /*6e90*/  UIADD3 UR6, UR6, 0x34428, URZ ;  /* 0x0003442806067890 */ /* 0x000fc8000fffe03f */
[----:B------:R-:W-:-:S09]  /*6ea0*/  UPRMT UR6, URZ, 0x654, UR6 ;  /* 0x000006543f067896 */ /* 0x000fd20008000006 */
[----:B------:R-:W-:Y:S01]  /*6eb0*/  SYNCS.ARRIVE.TRANS64.RED.A1T0 RZ, [UR6], RZ ;  /* 0x000000ffffff79a7 */ /* 0x000fe20008100406 */
[----:B------:R-:W-:Y:S05]  /*6ec0*/  @P1 BRA `(.L_x_33) ;  /* 0x0000000000041947 */ /* 0x000fea0003800000 */
[----:B------:R-:W-:Y:S01]  /*6ed0*/  BPT.TRAP 0x1 ;  /* 0x000000040000795c */ /* 0x000fe20000300000 */
.L_x_33:
[----:B------:R-:W-:-:S04]  /*6ee0*/  UIADD3 UR50, UR50, 0x1, URZ ;  /* 0x0000000132327890 */ /* 0x000fc8000fffe03f */
[----:B------:R-:W-:-:S04]  /*6ef0*/  UISETP.NE.AND UP0, UPT, UR50, 0x5, UPT ;  /* 0x000000053200788c */ /* 0x000fc8000bf05270 */
[----:B------:R-:W-:Y:S01]  /*6f00*/  USEL UR50, UR50, URZ, UP0 ;  /* 0x0000003f32327287 */ /* 0x000fe20008000000 */
[----:B------:R-:W-:Y:S11]  /*6f10*/  @!P0 BRA `(.L_x_34) ;  /* 0x0000000000048947 */ /* 0x000ff60003800000 */
[----:B------:R-:W-:Y:S01]  /*6f20*/  BPT.TRAP 0x1 ;  /* 0x000000040000795c */ /* 0x000fe20000300000 */
.L_x_34:
[----:B------:R-:W-:-:S04]  /*6f30*/  ULEA UR6, UR50, UR41, 0x3 ;  /* 0x0000002932067291 */ /* 0x000fc8000f8e183f */
[----:B------:R-:W-:-:S04]  /*6f40*/  UIADD3 UR6, UR6, 0x34428, URZ ;  /* 0x0003442806067890 */ /* 0x000fc8000fffe03f */
[----:B------:R-:W-:-:S09]  /*6f50*/  UPRMT UR6, URZ, 0x654, UR6 ;  /* 0x000006543f067896 */ /* 0x000fd20008000006 */
[----:B------:R-:W-:Y:S01]  /*6f60*/  SYNCS.ARRIVE.TRANS64.RED.A1T0 RZ, [UR6], RZ ;  /* 0x000000ffffff79a7 */ /* 0x000fe20008100406 */
[----:B------:R-:W-:Y:S05]  /*6f70*/  @P1 BRA `(.L_x_35) ;  /* 0x0000000000041947 */ /* 0x000fea0003800000 */
[----:B------:R-:W-:Y:S01]  /*6f80*/  BPT.TRAP 0x1 ;  /* 0x000000040000795c */ /* 0x000fe20000300000 */
.L_x_35:
[----:B------:R-:W-:Y:S01]  /*6f90*/  UIADD3 UR10, UR10, 0x1, URZ ;  /* 0x000000010a0a7890 */ /* 0x000fe2000fffe03f */
[C---:B------:R-:W-:Y:S01]  /*6fa0*/  ISETP.GT.AND P2, PT, R7.reuse, 0x2, PT ;  /* 0x000000020700780c */ /* 0x040fe20003f44270 */
[----:B------:R-:W-:Y:S01]  /*6fb0*/  UIADD3 UR50, UR50, 0x1, URZ ;  /* 0x0000000132327890 */ /* 0x000fe2000fffe03f */
[----:B------:R-:W-:Y:S01]  /*6fc0*/  IADD3 R7, R7, -0x1, RZ ;  /* 0xffffffff07077810 */ /* 0x000fe20007ffe0ff */
[----:B------:R-:W-:Y:S01]  /*6fd0*/  UISETP.NE.AND UP1, UPT, UR10, 0x5, UPT ;  /* 0x000000050a00788c */ /* 0x000fe2000bf25270 */
[----:B------:R-:W-:Y:S01]  /*6fe0*/  VIADD R4, R4, 0x80 ;  /* 0x0000008004047836 */ /* 0x000fe20000000000 */
[----:B------:R-:W-:Y:S01]  /*6ff0*/  UISETP.NE.AND UP0, UPT, UR50, 0x5, UPT ;  /* 0x000000053200788c */ /* 0x000fe2000bf05270 */
[----:B-1----:R-:W-:Y:S01]  /*7000*/  MOV R9, R5 ;  /* 0x0000000500097202 */ /* 0x002fe20000000f00 */
[----:B------:R-:W-:Y:S01]  /*7010*/  USEL UR6, URZ, 0x1, UP1 ;  /* 0x000000013f067887 */ /* 0x000fe20008800000 */
[----:B------:R-:W-:Y:S01]  /*7020*/  IMAD.MOV.U32 R11, RZ, RZ, R6 ;  /* 0x000000ffff0b7224 */ /* 0x000fe200078e0006 */
[----:B------:R-:W-:-:S02]  /*7030*/  USEL UR50, UR50, URZ, UP0 ;  /* 0x0000003f32327287 */ /* 0x000fc40008000000 */
[----:B------:R-:W-:Y:S02]  /*7040*/  USEL UR38, UR10, URZ, UP1 ;  /* 0x0000003f0a267287 */ /* 0x000fe40008800000 */
[----:B------:R-:W-:Y:S01]  /*7050*/  LOP3.LUT R19, R19, UR6, RZ, 0x3c, !PT ;  /* 0x0000000613137c12 */ /* 0x000fe2000f8e3cff */
[----:B------:R-:W-:Y:S09]  /*7060*/  @P2 BRA `(.L_x_36) ;  /* 0xffffffd000fc2947 */ /* 0x000ff2000383ffff */
.L_x_25:
[----:B------:R-:W-:-:S13]  /*7070*/  ISETP.GE.AND P2, PT, R7, 0x1, PT ;  /* 0x000000010700780c */ /* 0x000fda0003f46270 */
[----:B------:R-:W-:Y:S05]  /*7080*/  @!P2 BRA `(.L_x_37) ;  /* 0x000000340094a947 */ /* 0x000fea0003800000 */
[----:B------:R-:W-:Y:S01]  /*7090*/  MOV R9, R5 ;  /* 0x0000000500097202 */ /* 0x000fe20000000f00 */
[----:B------:R-:W-:Y:S01]  /*70a0*/  IMAD.MOV.U32 R8, RZ, RZ, R6 ;  /* 0x000000ffff087224 */ /* 0x000fe200078e0006 */
[----:B------:R-:W-:-:S06]  /*70b0*/  ULDC UR51, c[0x0][0x604] ;  /* 0x0001810000337ab9 */ /* 0x000fcc0000000800 */
.L_x_48:
[----:B------:R-:W-:Y:S05]  /*70c0*/  @!P0 BRA `(.L_x_38) ;  /* 0x0000000000048947 */ /* 0x000fea0003800000 */
[----:B------:R-:W-:Y:S01]  /*70d0*/  BPT.TRAP 0x1 ;  /* 0x000000040000795c */ /* 0x000fe20000300000 */
.L_x_38:
[----:B------:R-:W-:Y:S01]  /*70e0*/  ULEA UR6, UR38, UR41, 0x3 ;  /* 0x0000002926067291 */ /* 0x000fe2000f8e183f */
[----:B------:R-:W-:-:S08]  /*70f0*/  SHF.L.U32 R5, R19, 0x1f, RZ ;  /* 0x0000001f13057819 */ /* 0x000fd000000006ff */
[----:B------:R-:W1:Y:S02]  /*7100*/  SYNCS.PHASECHK.TRANS64.TRYWAIT P2, [UR6+0x34400], R5 ;  /* 0x03440005ff0075a7 */ /* 0x000e640008040146 */
[----:B-1----:R-:W-:Y:S05]  /*7110*/  @!P2 BRA `(.L_x_39) ;  /* 0x000000700038a947 */ /* 0x002fea0003800000 */
.L_x_131:
        /* <DEDUP_REMOVED lines=47> */
.L_x_40:
[----:B-1----:R-:W-:Y:S01]  /*7410*/  LEA R6, R18, R23, 0x6 ;  /* 0x0000001712067211 */ /* 0x002fe200078e30ff */
[C---:B------:R-:W-:Y:S01]  /*7420*/  VIADD R5, R4.reuse, 0x1 ;  /* 0x0000000104057836 */ /* 0x040fe20000000000 */
[C---:B------:R-:W-:Y:S01]  /*7430*/  IADD3 R11, R4.reuse, 0x8, RZ ;  /* 0x00000008040b7810 */ /* 0x040fe20007ffe0ff */
[----:B------:R-:W-:Y:S01]  /*7440*/  VIADD R13, R4, 0x9 ;  /* 0x00000009040d7836 */ /* 0x000fe20000000000 */
[----:B------:R-:W-:Y:S01]  /*7450*/  ISETP.GE.AND P2, PT, R6, R4, PT ;  /* 0x000000040600720c */ /* 0x000fe20003f46270 */
[----:B------:R-:W-:Y:S01]  /*7460*/  VIADD R21, R4, 0x11 ;  /* 0x0000001104157836 */ /* 0x000fe20000000000 */
[----:B------:R-:W-:Y:S01]  /*7470*/  ISETP.GE.AND P3, PT, R6, R5, PT ;  /* 0x000000050600720c */ /* 0x000fe20003f66270 */
[----:B------:R-:W-:Y:S01]  /*7480*/  VIADD R155, R4, 0x19 ;  /* 0x00000019049b7836 */ /* 0x000fe20000000000 */
[----:B------:R-:W-:Y:S01]  /*7490*/  FSEL R24, R24, -INF , P2 ;  /* 0xff80000018187808 */ /* 0x000fe20001000000 */
[----:B------:R-:W-:Y:S01]  /*74a0*/  VIADD R159, R4, 0x21 ;  /* 0x00000021049f7836 */ /* 0x000fe20000000000 */
[----:B------:R-:W-:Y:S01]  /*74b0*/  ISETP.GE.AND P2, PT, R6, R11, PT ;  /* 0x0000000b0600720c */ /* 0x000fe20003f46270 */
[C---:B------:R-:W-:Y:S01]  /*74c0*/  VIADD R163, R4.reuse, 0x29 ;  /* 0x0000002904a37836 */ /* 0x040fe20000000000 */
[----:B------:R-:W-:Y:S01]  /*74d0*/  FSEL R25, R25, -INF , P3 ;  /* 0xff80000019197808 */ /* 0x000fe20001800000 */
[----:B------:R-:W-:Y:S01]  /*74e0*/  VIADD R167, R4, 0x31 ;  /* 0x0000003104a77836 */ /* 0x000fe20000000000 */
[----:B------:R-:W-:Y:S01]  /*74f0*/  FMNMX R10, R24, R9, !PT ;  /* 0x00000009180a7209 */ /* 0x000fe20007800000 */
[C---:B------:R-:W-:Y:S01]  /*7500*/  VIADD R171, R4.reuse, 0x39 ;  /* 0x0000003904ab7836 */ /* 0x040fe20000000000 */
[C---:B------:R-:W-:Y:S01]  /*7510*/  IADD3 R15, R4.reuse, 0x10, RZ ;  /* 0x00000010040f7810 */ /* 0x040fe20007ffe0ff */
[----:B------:R-:W-:Y:S01]  /*7520*/  VIADD R175, R4, 0x41 ;  /* 0x0000004104af7836 */ /* 0x000fe20000000000 */
[----:B------:R-:W-:Y:S01]  /*7530*/  ISETP.GE.AND P3, PT, R6, R13, PT ;  /* 0x0000000d0600720c */ /* 0x000fe20003f66270 */
[----:B------:R-:W-:Y:S01]  /*7540*/  VIADD R179, R4, 0x49 ;  /* 0x0000004904b37836 */ /* 0x000fe20000000000 */
[----:B------:R-:W-:Y:S01]  /*7550*/  FSEL R28, R28, -INF , P2 ;  /* 0xff8000001c1c7808 */ /* 0x000fe20001000000 */
[C---:B------:R-:W-:Y:S01]  /*7560*/  VIADD R183, R4.reuse, 0x51 ;  /* 0x0000005104b77836 */ /* 0x040fe20000000000 */
[----:B------:R-:W-:Y:S01]  /*7570*/  FMNMX R153, R25, R10, !PT ;  /* 0x0000000a19997209 */ /* 0x000fe20007800000 */
        /* <DEDUP_REMOVED lines=10> */
[----:B------:R-:W-:Y:S01]  /*7620*/  ULEA UR6, UR10, UR41, 0x3 ;  /* 0x000000290a067291 */ /* 0x000fe2000f8e183f */
[----:B------:R-:W-:-:S02]  /*7630*/  FSEL R32, R32, -INF , P2 ;  /* 0xff80000020207808 */ /* 0x000fc40001000000 */
[----:B------:R-:W-:Y:S02]  /*7640*/  FMNMX R157, R29, R10, !PT ;  /* 0x0000000a1d9d7209 */ /* 0x000fe40007800000 */
[----:B------:R-:W-:Y:S02]  /*7650*/  ISETP.GE.AND P2, PT, R6, R153, PT ;  /* 0x000000990600720c */ /* 0x000fe40003f46270 */
[----:B------:R-:W-:Y:S02]  /*7660*/  FSEL R33, R33, -INF , P3 ;  /* 0xff80000021217808 */ /* 0x000fe40001800000 */
[----:B------:R-:W-:Y:S02]  /*7670*/  FMNMX R10, R32, R157, !PT ;  /* 0x0000009d200a7209 */ /* 0x000fe40007800000 */
[----:B------:R-:W-:Y:S02]  /*7680*/  IADD3 R157, R4, 0x20, RZ ;  /* 0x00000020049d7810 */ /* 0x000fe40007ffe0ff */
[----:B------:R-:W-:-:S02]  /*7690*/  ISETP.GE.AND P3, PT, R6, R155, PT ;  /* 0x0000009b0600720c */ /* 0x000fc40003f66270 */
[----:B------:R-:W-:Y:S02]  /*76a0*/  FSEL R36, R36, -INF , P2 ;  /* 0xff80000024247808 */ /* 0x000fe40001000000 */
[----:B------:R-:W-:Y:S02]  /*76b0*/  FMNMX R161, R33, R10, !PT ;  /* 0x0000000a21a17209 */ /* 0x000fe40007800000 */
[----:B------:R-:W-:Y:S02]  /*76c0*/  ISETP.GE.AND P2, PT, R6, R157, PT ;  /* 0x0000009d0600720c */ /* 0x000fe40003f46270 */
[----:B------:R-:W-:Y:S02]  /*76d0*/  FSEL R37, R37, -INF , P3 ;  /* 0xff80000025257808 */ /* 0x000fe40001800000 */
[----:B------:R-:W-:Y:S02]  /*76e0*/  FMNMX R10, R36, R161, !PT ;  /* 0x000000a1240a7209 */ /* 0x000fe40007800000 */
[----:B------:R-:W-:-:S02]  /*76f0*/  IADD3 R161, R4, 0x28, RZ ;  /* 0x0000002804a17810 */ /* 0x000fc40007ffe0ff */
[----:B------:R-:W-:Y:S02]  /*7700*/  ISETP.GE.AND P3, PT, R6, R159, PT ;  /* 0x0000009f0600720c */ /* 0x000fe40003f66270 */
[----:B------:R-:W-:Y:S02]  /*7710*/  FSEL R40, R40, -INF , P2 ;  /* 0xff80000028287808 */ /* 0x000fe40001000000 */
[----:B------:R-:W-:Y:S02]  /*7720*/  FMNMX R165, R37, R10, !PT ;  /* 0x0000000a25a57209 */ /* 0x000fe40007800000 */
[----:B------:R-:W-:Y:S02]  /*7730*/  ISETP.GE.AND P2, PT, R6, R161, PT ;  /* 0x000000a10600720c */ /* 0x000fe40003f46270 */
[----:B------:R-:W-:Y:S02]  /*7740*/  FSEL R41, R41, -INF , P3 ;  /* 0xff80000029297808 */ /* 0x000fe40001800000 */
[----:B------:R-:W-:-:S02]  /*7750*/  FMNMX R10, R40, R165, !PT ;  /* 0x000000a5280a7209 */ /* 0x000fc40007800000 */
[----:B------:R-:W-:Y:S02]  /*7760*/  IADD3 R165, R4, 0x30, RZ ;  /* 0x0000003004a57810 */ /* 0x000fe40007ffe0ff */
[----:B------:R-:W-:Y:S02]  /*7770*/  ISETP.GE.AND P3, PT, R6, R163, PT ;  /* 0x000000a30600720c */ /* 0x000fe40003f66270 */
[----:B------:R-:W-:Y:S02]  /*7780*/  FSEL R44, R44, -INF , P2 ;  /* 0xff8000002c2c7808 */ /* 0x000fe40001000000 */
[----:B------:R-:W-:Y:S02]  /*7790*/  FMNMX R169, R41, R10, !PT ;  /* 0x0000000a29a97209 */ /* 0x000fe40007800000 */
[----:B------:R-:W-:Y:S02]  /*77a0*/  ISETP.GE.AND P2, PT, R6, R165, PT ;  /* 0x000000a50600720c */ /* 0x000fe40003f46270 */
[----:B------:R-:W-:-:S02]  /*77b0*/  FSEL R45, R45, -INF , P3 ;  /* 0xff8000002d2d7808 */ /* 0x000fc40001800000 */
[----:B------:R-:W-:Y:S02]  /*77c0*/  FMNMX R10, R44, R169, !PT ;  /* 0x000000a92c0a7209 */ /* 0x000fe40007800000 */
[----:B------:R-:W-:Y:S02]  /*77d0*/  IADD3 R169, R4, 0x38, RZ ;  /* 0x0000003804a97810 */ /* 0x000fe40007ffe0ff */
[----:B------:R-:W-:Y:S02]  /*77e0*/  ISETP.GE.AND P3, PT, R6, R167, PT ;  /* 0x000000a70600720c */ /* 0x000fe40003f66270 */
[----:B------:R-:W-:Y:S02]  /*77f0*/  FSEL R48, R48, -INF , P2 ;  /* 0xff80000030307808 */ /* 0x000fe40001000000 */
[----:B------:R-:W-:Y:S02]  /*7800*/  FMNMX R173, R45, R10, !PT ;  /* 0x0000000a2dad7209 */ /* 0x000fe40007800000 */
[----:B------:R-:W-:-:S02]  /*7810*/  ISETP.GE.AND P2, PT, R6, R169, PT ;  /* 0x000000a90600720c */ /* 0x000fc40003f46270 */
[----:B------:R-:W-:Y:S02]  /*7820*/  FSEL R49, R49, -INF , P3 ;  /* 0xff80000031317808 */ /* 0x000fe40001800000 */
[----:B------:R-:W-:Y:S02]  /*7830*/  FMNMX R10, R48, R173, !PT ;  /* 0x000000ad300a7209 */ /* 0x000fe40007800000 */
[----:B------:R-:W-:Y:S02]  /*7840*/  IADD3 R173, R4, 0x40, RZ ;  /* 0x0000004004ad7810 */ /* 0x000fe40007ffe0ff */
[----:B------:R-:W-:Y:S02]  /*7850*/  ISETP.GE.AND P3, PT, R6, R171, PT ;  /* 0x000000ab0600720c */ /* 0x000fe40003f66270 */
[----:B------:R-:W-:Y:S02]  /*7860*/  FSEL R52, R52, -INF , P2 ;  /* 0xff80000034347808 */ /* 0x000fe40001000000 */
[----:B------:R-:W-:-:S02]  /*7870*/  FMNMX R177, R49, R10, !PT ;  /* 0x0000000a31b17209 */ /* 0x000fc40007800000 */
[----:B------:R-:W-:Y:S02]  /*7880*/  ISETP.GE.AND P2, PT, R6, R173, PT ;  /* 0x000000ad0600720c */ /* 0x000fe40003f46270 */
[----:B------:R-:W-:Y:S02]  /*7890*/  FSEL R53, R53, -INF , P3 ;  /* 0xff80000035357808 */ /* 0x000fe40001800000 */
[----:B------:R-:W-:Y:S02]  /*78a0*/  FMNMX R10, R52, R177, !PT ;  /* 0x000000b1340a7209 */ /* 0x000fe40007800000 */
[----:B------:R-:W-:Y:S02]  /*78b0*/  IADD3 R177, R4, 0x48, RZ ;  /* 0x0000004804b17810 */ /* 0x000fe40007ffe0ff */
[----:B------:R-:W-:Y:S02]  /*78c0*/  ISETP.GE.AND P3, PT, R6, R175, PT ;  /* 0x000000af0600720c */ /* 0x000fe40003f66270 */
        /* <DEDUP_REMOVED lines=47> */
[----:B------:R-:W-:Y:S02]  /*7bc0*/  ISETP.GE.AND P3, PT, R6, R203, PT ;  /* 0x000000cb0600720c */ /* 0x000fe40003f66270 */
[----:B------:R-:W-:-:S02]  /*7bd0*/  FSEL R84, R84, -INF , P2 ;  /* 0xff80000054547808 */ /* 0x000fc40001000000 */
[----:B------:R-:W-:Y:S02]  /*7be0*/  FMNMX R205, R81, R10, !PT ;  /* 0x0000000a51cd7209 */ /* 0x000fe40007800000 */
[----:B------:R-:W-:Y:S02]  /*7bf0*/  FSEL R85, R85, -INF , P3 ;  /* 0xff80000055557808 */ /* 0x000fe40001800000 */
[----:B------:R-:W-:Y:S02]  /*7c00*/  FMNMX R10, R84, R205, !PT ;  /* 0x000000cd540a7209 */ /* 0x000fe40007800000 */
[----:B------:R-:W-:Y:S02]  /*7c10*/  IADD3 R12, R6, 0x8, RZ ;  /* 0x00000008060c7810 */ /* 0x000fe40007ffe0ff */
[----:B------:R-:W-:Y:S02]  /*7c20*/  FMNMX R10, R85, R10, !PT ;  /* 0x0000000a550a7209 */ /* 0x000fe40007800000 */
[----:B------:R-:W-:-:S02]  /*7c30*/  ISETP.GE.AND P6, PT, R12, R21, PT ;  /* 0x000000150c00720c */ /* 0x000fc40003fc6270 */
[C---:B------:R-:W-:Y:S01]  /*7c40*/  ISETP.GE.AND P2, PT, R12.reuse, R13, PT ;  /* 0x0000000d0c00720c */ /* 0x040fe20003f46270 */
[----:B------:R-:W1:Y:S01]  /*7c50*/  SHFL.BFLY PT, R205, R10, 0x1, 0x1f ;  /* 0x0c201f000acd7f89 */ /* 0x000e6200000e0000 */
[----:B------:R-:W-:Y:S02]  /*7c60*/  FSEL R35, R35, -INF , P6 ;  /* 0xff80000023237808 */ /* 0x000fe40003000000 */
[C---:B------:R-:W-:Y:S02]  /*7c70*/  ISETP.GE.AND P6, PT, R12.reuse, R161, PT ;  /* 0x000000a10c00720c */ /* 0x040fe40003fc6270 */
[----:B------:R-:W-:Y:S02]  /*7c80*/  ISETP.GE.AND P5, PT, R12, R5, PT ;  /* 0x000000050c00720c */ /* 0x000fe40003fa6270 */
[----:B------:R-:W-:Y:S02]  /*7c90*/  FSEL R46, R46, -INF , P6 ;  /* 0xff8000002e2e7808 */ /* 0x000fe40003000000 */
[----:B------:R-:W-:-:S02]  /*7ca0*/  ISETP.GE.AND P6, PT, R12, R171, PT ;  /* 0x000000ab0c00720c */ /* 0x000fc40003fc6270 */
[C---:B------:R-:W-:Y:S02]  /*7cb0*/  ISETP.GE.AND P4, PT, R12.reuse, R15, PT ;  /* 0x0000000f0c00720c */ /* 0x040fe40003f86270 */
[----:B------:R-:W-:Y:S02]  /*7cc0*/  FSEL R31, R31, -INF , P2 ;  /* 0xff8000001f1f7808 */ /* 0x000fe40001000000 */
[C---:B------:R-:W-:Y:S02]  /*7cd0*/  ISETP.GE.AND P3, PT, R12.reuse, R11, PT ;  /* 0x0000000b0c00720c */ /* 0x040fe40003f66270 */
[----:B------:R-:W-:Y:S02]  /*7ce0*/  ISETP.GE.AND P2, PT, R12, R157, PT ;  /* 0x0000009d0c00720c */ /* 0x000fe40003f46270 */
[----:B------:R-:W-:Y:S02]  /*7cf0*/  FSEL R55, R55, -INF , P6 ;  /* 0xff80000037377808 */ /* 0x000fe40003000000 */
[----:B------:R-:W-:-:S02]  /*7d00*/  FSEL R34, R34, -INF , P4 ;  /* 0xff80000022227808 */ /* 0x000fc40002000000 */
[----:B------:R-:W-:Y:S02]  /*7d10*/  ISETP.GE.AND P4, PT, R12, R159, PT ;  /* 0x0000009f0c00720c */ /* 0x000fe40003f86270 */
[----:B-1----:R-:W-:Y:S02]  /*7d20*/  FMNMX R205, R10, R205, !PT ;  /* 0x000000cd0acd7209 */ /* 0x002fe40007800000 */
[----:B------:R-:W-:Y:S02]  /*7d30*/  FSEL R30, R30, -INF , P3 ;  /* 0xff8000001e1e7808 */ /* 0x000fe40001800000 */
[----:B------:R-:W-:Y:S01]  /*7d40*/  FSEL R42, R42, -INF , P2 ;  /* 0xff8000002a2a7808 */ /* 0x000fe20001000000 */
[----:B------:R-:W1:Y:S01]  /*7d50*/  SHFL.BFLY PT, R6, R205, 0x2, 0x1f ;  /* 0x0c401f00cd067f89 */ /* 0x000e6200000e0000 */
[C---:B------:R-:W-:Y:S02]  /*7d60*/  ISETP.GE.AND P3, PT, R12.reuse, R155, PT ;  /* 0x0000009b0c00720c */ /* 0x040fe40003f66270 */
[----:B------:R-:W-:-:S02]  /*7d70*/  ISETP.GE.AND P2, PT, R12, R167, PT ;  /* 0x000000a70c00720c */ /* 0x000fc40003f46270 */
[----:B------:R-:W-:Y:S02]  /*7d80*/  FSEL R27, R27, -INF , P5 ;  /* 0xff8000001b1b7808 */ /* 0x000fe40002800000 */
[----:B------:R-:W-:Y:S02]  /*7d90*/  FSEL R43, R43, -INF , P4 ;  /* 0xff8000002b2b7808 */ /* 0x000fe40002000000 */
[C---:B------:R-:W-:Y:S02]  /*7da0*/  ISETP.GE.AND P5, PT, R12.reuse, R153, PT ;  /* 0x000000990c00720c */ /* 0x040fe40003fa6270 */
[----:B------:R-:W-:Y:S02]  /*7db0*/  ISETP.GE.AND P4, PT, R12, R169, PT ;  /* 0x000000a90c00720c */ /* 0x000fe40003f86270 */
[----:B------:R-:W-:Y:S02]  /*7dc0*/  FSEL R39, R39, -INF , P3 ;  /* 0xff80000027277808 */ /* 0x000fe40001800000 */
[----:B------:R-:W-:-:S02]  /*7dd0*/  FSEL R51, R51, -INF , P2 ;  /* 0xff80000033337808 */ /* 0x000fc40001000000 */
[C---:B------:R-:W-:Y:S02]  /*7de0*/  ISETP.GE.AND P3, PT, R12.reuse, R165, PT ;  /* 0x000000a50c00720c */ /* 0x040fe40003f66270 */
[----:B------:R-:W-:Y:S02]  /*7df0*/  ISETP.GE.AND P2, PT, R12, R177, PT ;  /* 0x000000b10c00720c */ /* 0x000fe40003f46270 */
[----:B------:R-:W-:Y:S02]  /*7e00*/  FSEL R38, R38, -INF , P5 ;  /* 0xff80000026267808 */ /* 0x000fe40002800000 */
[----:B------:R-:W-:Y:S02]  /*7e10*/  FSEL R54, R54, -INF , P4 ;  /* 0xff80000036367808 */ /* 0x000fe40002000000 */
[----:B-1----:R-:W-:Y:S02]  /*7e20*/  FMNMX R5, R205, R6, !PT ;  /* 0x00000006cd057209 */ /* 0x002fe40007800000 */
[----:B------:R-:W-:-:S02]  /*7e30*/  ISETP.GE.AND P5, PT, R12, R163, PT ;  /* 0x000000a30c00720c */ /* 0x000fc40003fa6270 */
[C---:B------:R-:W-:Y:S02]  /*7e40*/  FSETP.NEU.AND P6, PT, R5.reuse, -INF , PT ;  /* 0xff8000000500780b */ /* 0x040fe40003fcd000 */
[C---:B------:R-:W-:Y:S02]  /*7e50*/  ISETP.GE.AND P4, PT, R12.reuse, R179, PT ;  /* 0x000000b30c00720c */ /* 0x040fe40003f86270 */
[----:B------:R-:W-:Y:S02]  /*7e60*/  FSEL R10, R5, RZ, P6 ;  /* 0x000000ff050a7208 */ /* 0x000fe40003000000 */
[----:B------:R-:W-:Y:S02]  /*7e70*/  ISETP.GE.AND P6, PT, R12, R183, PT ;  /* 0x000000b70c00720c */ /* 0x000fe40003fc6270 */
[----:B------:R-:W-:Y:S01]  /*7e80*/  FSEL R50, R50, -INF , P3 ;  /* 0xff80000032327808 */ /* 0x000fe20001800000 */
[----:B------:R-:W-:Y:S01]  /*7e90*/  FMUL R153, R10, UR51 ;  /* 0x000000330a997c20 */ /* 0x000fe20008400000 */
[----:B------:R-:W-:-:S02]  /*7ea0*/  FSEL R67, R67, -INF , P6 ;  /* 0xff80000043437808 */ /* 0x000fc40003000000 */
[----:B------:R-:W-:Y:S01]  /*7eb0*/  FSEL R62, R62, -INF , P2 ;  /* 0xff8000003e3e7808 */ /* 0x000fe20001000000 */
[--C-:B------:R-:W-:Y:S01]  /*7ec0*/  FFMA R11, R25, UR51, -R153.reuse ;  /* 0x00000033190b7c23 */ /* 0x100fe20008000899 */
[----:B------:R-:W-:Y:S01]  /*7ed0*/  ISETP.GE.AND P6, PT, R12, R193, PT ;  /* 0x000000c10c00720c */ /* 0x000fe20003fc6270 */
[--C-:B------:R-:W-:Y:S01]  /*7ee0*/  FFMA R24, R24, UR51, -R153.reuse ;  /* 0x0000003318187c23 */ /* 0x100fe20008000899 */
[----:B------:R-:W-:Y:S01]  /*7ef0*/  ISETP.GE.AND P3, PT, R12, R175, PT ;  /* 0x000000af0c00720c */ /* 0x000fe20003f66270 */
[--C-:B------:R-:W-:Y:S01]  /*7f00*/  FFMA R28, R28, UR51, -R153.reuse ;  /* 0x000000331c1c7c23 */ /* 0x100fe20008000899 */
[----:B------:R-:W-:Y:S01]  /*7f10*/  ISETP.GE.AND P2, PT, R12, R185, PT ;  /* 0x000000b90c00720c */ /* 0x000fe20003f46270 */
[--C-:B------:R-:W-:Y:S01]  /*7f20*/  FFMA R32, R32, UR51, -R153.reuse ;  /* 0x0000003320207c23 */ /* 0x100fe20008000899 */
[----:B------:R-:W-:Y:S01]  /*7f30*/  FSEL R47, R47, -INF , P5 ;  /* 0xff8000002f2f7808 */ /* 0x000fe20002800000 */
[--C-:B------:R-:W-:Y:S01]  /*7f40*/  FFMA R13, R29, UR51, -R153.reuse ;  /* 0x000000331d0d7c23 */ /* 0x100fe20008000899 */
[----:B------:R-:W-:Y:S01]  /*7f50*/  FSEL R63, R63, -INF , P4 ;  /* 0xff8000003f3f7808 */ /* 0x000fe20002000000 */
        /* <DEDUP_REMOVED lines=9> */
[----:B------:R-:W-:Y:S01]  /*7ff0*/  FSEL R70, R70, -INF , P2 ;  /* 0xff80000046467808 */ /* 0x000fe20001000000 */
[----:B------:R-:W-:Y:S01]  /*8000*/  FFMA R52, R69, UR51, -R153 ;  /* 0x0000003345347c23 */ /* 0x000fe20008000899 */
[----:B------:R-:W-:-:S02]  /*8010*/  FSETP.GEU.AND P6, PT, R11, -126, PT ;  /* 0xc2fc00000b00780b */ /* 0x000fc40003fce000 */
[----:B------:R-:W-:Y:S02]  /*8020*/  ISETP.GE.AND P3, PT, R12, R187, PT ;  /* 0x000000bb0c00720c */ /* 0x000fe40003f66270 */
[----:B------:R-:W-:Y:S02]  /*8030*/  FSETP.GEU.AND P2, PT, R24, -126, PT ;  /* 0xc2fc00001800780b */ /* 0x000fe40003f4e000 */
[----:B------:R-:W-:Y:S02]  /*8040*/  FSEL R58, R58, -INF , P5 ;  /* 0xff8000003a3a7808 */ /* 0x000fe40002800000 */
[----:B------:R-:W-:Y:S02]  /*8050*/  FSEL R74, R74, -INF , P4 ;  /* 0xff8000004a4a7808 */ /* 0x000fe40002000000 */
[C---:B------:R-:W-:Y:S02]  /*8060*/  ISETP.GE.AND P5, PT, R12.reuse, R181, PT ;  /* 0x000000b50c00720c */ /* 0x040fe40003fa6270 */
[----:B------:R-:W-:Y:S01]  /*8070*/  ISETP.GE.AND P4, PT, R12, R197, PT ;  /* 0x000000c50c00720c */ /* 0x000fe20003f86270 */
[----:B------:R-:W-:Y:S01]  /*8080*/  @!P6 FMUL R11, R11, 0.5 ;  /* 0x3f0000000b0be820 */ /* 0x000fe20000400000 */
[----:B------:R-:W-:-:S02]  /*8090*/  FSEL R71, R71, -INF , P3 ;  /* 0xff80000047477808 */ /* 0x000fc40001800000 */
[----:B------:R-:W-:Y:S01]  /*80a0*/  ISETP.GE.AND P3, PT, R12, R195, PT ;  /* 0x000000c30c00720c */ /* 0x000fe20003f66270 */
[----:B------:R-:W-:Y:S01]  /*80b0*/  @!P2 FMUL R24, R24, 0.5 ;  /* 0x3f0000001818a820 */ /* 0x000fe20000400000 */
[----:B------:R-:W-:Y:S01]  /*80c0*/  FSEL R66, R66, -INF , P5 ;  /* 0xff80000042427808 */ /* 0x000fe20002800000 */
[----:B------:R-:W1:Y:S01]  /*80d0*/  MUFU.EX2 R11, R11 ;  /* 0x0000000b000b7308 */ /* 0x000e620000000800 */
[----:B------:R-:W-:Y:S02]  /*80e0*/  FSEL R82, R82, -INF , P4 ;  /* 0xff80000052527808 */ /* 0x000fe40002000000 */
[C---:B------:R-:W-:Y:S02]  /*80f0*/  ISETP.GE.AND P5, PT, R12.reuse, R191, PT ;  /* 0x000000bf0c00720c */ /* 0x040fe40003fa6270 */
[C---:B------:R-:W-:Y:S02]  /*8100*/  ISETP.GE.AND P4, PT, R12.reuse, R4, PT ;  /* 0x000000040c00720c */ /* 0x040fe40003f86270 */
[----:B------:R-:W-:Y:S01]  /*8110*/  FSEL R79, R79, -INF , P3 ;  /* 0xff8000004f4f7808 */ /* 0x000fe20001800000 */
[----:B------:R-:W2:Y:S01]  /*8120*/  MUFU.EX2 R24, R24 ;  /* 0x0000001800187308 */ /* 0x000ea20000000800 */
[----:B------:R-:W-:-:S02]  /*8130*/  ISETP.GE.AND P3, PT, R12, R201, PT ;  /* 0x000000c90c00720c */ /* 0x000fc40003f66270 */
[----:B------:R-:W-:Y:S02]  /*8140*/  FSEL R75, R75, -INF , P5 ;  /* 0xff8000004b4b7808 */ /* 0x000fe40002800000 */
[----:B------:R-:W-:Y:S02]  /*8150*/  FSEL R155, R26, -INF , P4 ;  /* 0xff8000001a9b7808 */ /* 0x000fe40002000000 */
[----:B------:R-:W-:Y:S02]  /*8160*/  ISETP.GE.AND P5, PT, R12, R199, PT ;  /* 0x000000c70c00720c */ /* 0x000fe40003fa6270 */
[----:B------:R-:W-:Y:S01]  /*8170*/  FSEL R86, R86, -INF , P3 ;  /* 0xff80000056567808 */ /* 0x000fe20001800000 */
[----:B-1----:R-:W-:Y:S01]  /*8180*/  @!P6 FMUL R11, R11, R11 ;  /* 0x0000000b0b0be220 */ /* 0x002fe20000400000 */
[----:B------:R-:W-:Y:S01]  /*8190*/  ISETP.GE.AND P3, PT, R12, R203, PT ;  /* 0x000000cb0c00720c */ /* 0x000fe20003f66270 */
[--C-:B------:R-:W-:Y:S01]  /*81a0*/  FFMA R12, R36, UR51, -R153.reuse ;  /* 0x00000033240c7c23 */ /* 0x100fe20008000899 */
[----:B------:R-:W-:Y:S01]  /*81b0*/  FMNMX R6, R155, R8, !PT ;  /* 0x000000089b067209 */ /* 0x000fe20007800000 */
[--C-:B------:R-:W-:Y:S01]  /*81c0*/  FFMA R36, R48, UR51, -R153.reuse ;  /* 0x0000003330247c23 */ /* 0x100fe20008000899 */
[----:B------:R-:W-:Y:S01]  /*81d0*/  FSEL R83, R83, -INF , P5 ;  /* 0xff80000053537808 */ /* 0x000fe20002800000 */
[--C-:B------:R-:W-:Y:S01]  /*81e0*/  FFMA R48, R65, UR51, -R153.reuse ;  /* 0x0000003341307c23 */ /* 0x100fe20008000899 */
[----:B------:R-:W-:Y:S01]  /*81f0*/  FSETP.GEU.AND P5, PT, R28, -126, PT ;  /* 0xc2fc00001c00780b */ /* 0x000fe20003fae000 */
[----:B--2---:R-:W-:Y:S01]  /*8200*/  @!P2 FMUL R24, R24, R24 ;  /* 0x000000181818a220 */ /* 0x004fe20000400000 */
[----:B------:R-:W-:Y:S01]  /*8210*/  FSEL R87, R87, -INF , P3 ;  /* 0xff80000057577808 */ /* 0x000fe20001800000 */
[----:B------:R-:W-:Y:S01]  /*8220*/  FFMA R65, R80, UR51, -R153 ;  /* 0x0000003350417c23 */ /* 0x000fe20008000899 */
[----:B------:R-:W-:-:S02]  /*8230*/  FSETP.GEU.AND P3, PT, R32, -126, PT ;  /* 0xc2fc00002000780b */ /* 0x000fc40003f6e000 */
[----:B------:R-:W-:Y:S02]  /*8240*/  FMNMX R21, R27, R6, !PT ;  /* 0x000000061b157209 */ /* 0x000fe40007800000 */
[----:B------:R-:W-:Y:S02]  /*8250*/  FSETP.GEU.AND P4, PT, R13, -126, PT ;  /* 0xc2fc00000d00780b */ /* 0x000fe40003f8e000 */
[----:B------:R-:W-:Y:S02]  /*8260*/  FMNMX R6, R30, R21, !PT ;  /* 0x000000151e067209 */ /* 0x000fe40007800000 */
[----:B------:R-:W-:Y:S01]  /*8270*/  FSETP.GEU.AND P6, PT, R12, -126, PT ;  /* 0xc2fc00000c00780b */ /* 0x000fe20003fce000 */
[----:B------:R-:W-:Y:S01]  /*8280*/  @!P5 FMUL R28, R28, 0.5 ;  /* 0x3f0000001c1cd820 */ /* 0x000fe20000400000 */
[----:B------:R-:W-:Y:S02]  /*8290*/  FMNMX R21, R31, R6, !PT ;  /* 0x000000061f157209 */ /* 0x000fe40007800000 */
[----:B------:R-:W-:Y:S01]  /*82a0*/  FSETP.GEU.AND P2, PT, R15, -126, PT ;  /* 0xc2fc00000f00780b */ /* 0x000fe20003f4e000 */
[----:B------:R-:W-:Y:S01]  /*82b0*/  @!P3 FMUL R32, R32, 0.5 ;  /* 0x3f0000002020b820 */ /* 0x000fe20000400000 */
[----:B------:R-:W-:Y:S01]  /*82c0*/  FMNMX R6, R34, R21, !PT ;  /* 0x0000001522067209 */ /* 0x000fe20007800000 */
[----:B------:R-:W1:Y:S01]  /*82d0*/  MUFU.EX2 R26, R28 ;  /* 0x0000001c001a7308 */ /* 0x000e620000000800 */
[----:B------:R-:W-:Y:S01]  /*82e0*/  FFMA R21, R37, UR51, -R153 ;  /* 0x0000003325157c23 */ /* 0x000fe20008000899 */
[----:B------:R-:W-:Y:S01]  /*82f0*/  @!P4 FMUL R13, R13, 0.5 ;  /* 0x3f0000000d0dc820 */ /* 0x000fe20000400000 */
[----:B------:R-:W-:-:S03]  /*8300*/  FMNMX R25, R35, R6, !PT ;  /* 0x0000000623197209 */ /* 0x000fc60007800000 */
[----:B------:R-:W-:Y:S01]  /*8310*/  @!P6 FMUL R12, R12, 0.5 ;  /* 0x3f0000000c0ce820 */ /* 0x000fe20000400000 */
[----:B------:R-:W-:Y:S01]  /*8320*/  FMNMX R6, R38, R25, !PT ;  /* 0x0000001926067209 */ /* 0x000fe20007800000 */
[----:B------:R-:W2:Y:S02]  /*8330*/  MUFU.EX2 R28, R32 ;  /* 0x00000020001c7308 */ /* 0x000ea40000000800 */
[----:B------:R-:W-:Y:S01]  /*8340*/  @!P2 FMUL R15, R15, 0.5 ;  /* 0x3f0000000f0fa820 */ /* 0x000fe20000400000 */
[----:B------:R-:W-:-:S04]  /*8350*/  FMNMX R25, R39, R6, !PT ;  /* 0x0000000627197209 */ /* 0x000fc80007800000 */
[----:B------:R-:W-:Y:S01]  /*8360*/  FMNMX R6, R42, R25, !PT ;  /* 0x000000192a067209 */ /* 0x000fe20007800000 */
[----:B------:R-:W-:Y:S01]  /*8370*/  FFMA R25, R41, UR51, -R153 ;  /* 0x0000003329197c23 */ /* 0x000fe20008000899 */
[----:B------:R-:W3:Y:S01]  /*8380*/  MUFU.EX2 R13, R13 ;  /* 0x0000000d000d7308 */ /* 0x000ee20000000800 */
[----:B-1----:R-:W-:Y:S01]  /*8390*/  @!P5 FMUL R26, R26, R26 ;  /* 0x0000001a1a1ad220 */ /* 0x002fe20000400000 */
[----:B------:R-:W-:Y:S02]  /*83a0*/  FMNMX R29, R43, R6, !PT ;  /* 0x000000062b1d7209 */ /* 0x000fe40007800000 */
[----:B------:R-:W-:Y:S02]  /*83b0*/  FSETP.GEU.AND P5, PT, R21, -126, PT ;  /* 0xc2fc00001500780b */ /* 0x000fe40003fae000 */
[----:B------:R-:W-:Y:S01]  /*83c0*/  FMNMX R6, R46, R29, !PT ;  /* 0x0000001d2e067209 */ /* 0x000fe20007800000 */
[----:B--2---:R-:W-:Y:S01]  /*83d0*/  @!P3 FMUL R28, R28, R28 ;  /* 0x0000001c1c1cb220 */ /* 0x004fe20000400000 */
[----:B------:R-:W1:Y:S01]  /*83e0*/  MUFU.EX2 R12, R12 ;  /* 0x0000000c000c7308 */ /* 0x000e620000000800 */
[----:B------:R-:W-:-:S02]  /*83f0*/  FSETP.GEU.AND P3, PT, R25, -126, PT ;  /* 0xc2fc00001900780b */ /* 0x000fc40003f6e000 */
[----:B------:R-:W-:-:S04]  /*8400*/  FMNMX R29, R47, R6, !PT ;  /* 0x000000062f1d7209 */ /* 0x000fc80007800000 */
[----:B------:R-:W-:Y:S01]  /*8410*/  FMNMX R6, R50, R29, !PT ;  /* 0x0000001d32067209 */ /* 0x000fe20007800000 */
[----:B------:R-:W2:Y:S01]  /*8420*/  MUFU.EX2 R15, R15 ;  /* 0x0000000f000f7308 */ /* 0x000ea20000000800 */
[----:B---3--:R-:W-:Y:S01]  /*8430*/  @!P4 FMUL R13, R13, R13 ;  /* 0x0000000d0d0dc220 */ /* 0x008fe20000400000 */
[----:B------:R-:W-:Y:S01]  /*8440*/  FFMA R29, R45, UR51, -R153 ;  /* 0x000000332d1d7c23 */ /* 0x000fe20008000899 */
[----:B------:R-:W-:Y:S01]  /*8450*/  FMNMX R33, R51, R6, !PT ;  /* 0x0000000633217209 */ /* 0x000fe20007800000 */
[----:B------:R-:W-:Y:S01]  /*8460*/  @!P5 FMUL R21, R21, 0.5 ;  /* 0x3f0000001515d820 */ /* 0x000fe20000400000 */
[----:B------:R-:W-:Y:S01]  /*8470*/  FSETP.GEU.AND P4, PT, R40, -126, PT ;  /* 0xc2fc00002800780b */ /* 0x000fe20003f8e000 */
[----:B------:R-:W-:Y:S01]  /*8480*/  @!P3 FMUL R25, R25, 0.5 ;  /* 0x3f0000001919b820 */ /* 0x000fe20000400000 */
[----:B------:R-:W-:Y:S01]  /*8490*/  FMNMX R6, R54, R33, !PT ;  /* 0x0000002136067209 */ /* 0x000fe20007800000 */
[----:B-1----:R-:W-:Y:S01]  /*84a0*/  @!P6 FMUL R12, R12, R12 ;  /* 0x0000000c0c0ce220 */ /* 0x002fe20000400000 */
[----:B------:R-:W-:Y:S01]  /*84b0*/  FSETP.GEU.AND P6, PT, R29, -126, PT ;  /* 0xc2fc00001d00780b */ /* 0x000fe20003fce000 */
[----:B------:R-:W1:Y:S01]  /*84c0*/  MUFU.EX2 R21, R21 ;  /* 0x0000001500157308 */ /* 0x000e620000000800 */
[----:B------:R-:W-:-:S04]  /*84d0*/  FMNMX R33, R55, R6, !PT ;  /* 0x0000000637217209 */ /* 0x000fc80007800000 */
[----:B------:R-:W-:Y:S01]  /*84e0*/  FMNMX R6, R58, R33, !PT ;  /* 0x000000213a067209 */ /* 0x000fe20007800000 */
[----:B--2---:R-:W-:Y:S01]  /*84f0*/  @!P2 FMUL R15, R15, R15 ;  /* 0x0000000f0f0fa220 */ /* 0x004fe20000400000 */
[----:B------:R-:W-:Y:S01]  /*8500*/  FSETP.GEU.AND P2, PT, R14, -126, PT ;  /* 0xc2fc00000e00780b */ /* 0x000fe20003f4e000 */
[----:B------:R-:W2:Y:S01]  /*8510*/  MUFU.EX2 R25, R25 ;  /* 0x0000001900197308 */ /* 0x000ea20000000800 */
[----:B------:R-:W-:Y:S01]  /*8520*/  @!P4 FMUL R40, R40, 0.5 ;  /* 0x3f0000002828c820 */ /* 0x000fe20000400000 */
[----:B------:R-:W-:Y:S01]  /*8530*/  FMNMX R37, R59, R6, !PT ;  /* 0x000000063b257209 */ /* 0x000fe20007800000 */
[----:B------:R-:W-:Y:S01]  /*8540*/  FFMA R33, R49, UR51, -R153 ;  /* 0x0000003331217c23 */ /* 0x000fe20008000899 */
[----:B------:R-:W-:Y:S02]  /*8550*/  @!P6 FMUL R29, R29, 0.5 ;  /* 0x3f0000001d1de820 */ /* 0x000fe40000400000 */
[----:B------:R-:W-:Y:S02]  /*8560*/  FMNMX R6, R62, R37, !PT ;  /* 0x000000253e067209 */ /* 0x000fe40007800000 */
[----:B------:R3:W4:Y:S01]  /*8570*/  MUFU.EX2 R32, R40 ;  /* 0x0000002800207308 */ /* 0x0007220000000800 */
[----:B-1----:R-:W-:Y:S01]  /*8580*/  @!P5 FMUL R21, R21, R21 ;  /* 0x000000151515d220 */ /* 0x002fe20000400000 */
[----:B------:R-:W-:-:S02]  /*8590*/  FMNMX R37, R63, R6, !PT ;  /* 0x000000063f257209 */ /* 0x000fc40007800000 */
[----:B------:R-:W-:Y:S01]  /*85a0*/  @!P2 FMUL R14, R14, 0.5 ;  /* 0x3f0000000e0ea820 */ /* 0x000fe20000400000 */
[----:B------:R-:W-:Y:S02]  /*85b0*/  FSETP.GEU.AND P5, PT, R36, -126, PT ;  /* 0xc2fc00002400780b */ /* 0x000fe40003fae000 */
[----:B------:R-:W-:Y:S01]  /*85c0*/  FMNMX R6, R66, R37, !PT ;  /* 0x0000002542067209 */ /* 0x000fe20007800000 */
[----:B------:R-:W1:Y:S01]  /*85d0*/  MUFU.EX2 R29, R29 ;  /* 0x0000001d001d7308 */ /* 0x000e620000000800 */
[----:B--2---:R-:W-:Y:S01]  /*85e0*/  @!P3 FMUL R25, R25, R25 ;  /* 0x000000191919b220 */ /* 0x004fe20000400000 */
[----:B------:R-:W-:Y:S01]  /*85f0*/  FSETP.GEU.AND P3, PT, R20, -126, PT ;  /* 0xc2fc00001400780b */ /* 0x000fe20003f6e000 */
[--C-:B------:R-:W-:Y:S01]  /*8600*/  FFMA R37, R53, UR51, -R153.reuse ;  /* 0x0000003335257c23 */ /* 0x100fe20008000899 */
[----:B------:R-:W-:Y:S01]  /*8610*/  FMNMX R41, R67, R6, !PT ;  /* 0x0000000643297209 */ /* 0x000fe20007800000 */
[--C-:B---3--:R-:W-:Y:S01]  /*8620*/  FFMA R40, R57, UR51, -R153.reuse ;  /* 0x0000003339287c23 */ /* 0x108fe20008000899 */
[--C-:B------:R-:W-:Y:S01]  /*8630*/  FFMA R57, R72, UR51, -R153.reuse ;  /* 0x0000003348397c23 */ /* 0x100fe20008000899 */
[--C-:B------:R-:W-:Y:S01]  /*8640*/  FFMA R53, R68, UR51, -R153.reuse ;  /* 0x0000003344357c23 */ /* 0x100fe20008000899 */
[----:B------:R-:W2:Y:S01]  /*8650*/  MUFU.EX2 R14, R14 ;  /* 0x0000000e000e7308 */ /* 0x000ea20000000800 */
[----:B----4-:R-:W-:Y:S01]  /*8660*/  @!P4 FMUL R32, R32, R32 ;  /* 0x000000202020c220 */ /* 0x010fe20000400000 */
[----:B------:R-:W-:Y:S01]  /*8670*/  FSETP.GEU.AND P4, PT, R33, -126, PT ;  /* 0xc2fc00002100780b */ /* 0x000fe20003f8e000 */
[----:B------:R-:W-:Y:S01]  /*8680*/  @!P5 FMUL R36, R36, 0.5 ;  /* 0x3f0000002424d820 */ /* 0x000fe20000400000 */
[----:B------:R-:W-:Y:S01]  /*8690*/  FMNMX R6, R70, R41, !PT ;  /* 0x0000002946067209 */ /* 0x000fe20007800000 */
[--C-:B------:R-:W-:Y:S01]  /*86a0*/  FFMA R41, R56, UR51, -R153.reuse ;  /* 0x0000003338297c23 */ /* 0x100fe20008000899 */
[--C-:B------:R-:W-:Y:S01]  /*86b0*/  FFMA R56, R73, UR51, -R153.reuse ;  /* 0x0000003349387c23 */ /* 0x100fe20008000899 */
[----:B------:R-:W-:Y:S01]  /*86c0*/  @!P3 FMUL R20, R20, 0.5 ;  /* 0x3f0000001414b820 */ /* 0x000fe20000400000 */
[----:B------:R-:W-:Y:S01]  /*86d0*/  FMNMX R45, R71, R6, !PT ;  /* 0x00000006472d7209 */ /* 0x000fe20007800000 */
[----:B-1----:R-:W-:Y:S01]  /*86e0*/  @!P6 FMUL R29, R29, R29 ;  /* 0x0000001d1d1de220 */ /* 0x002fe20000400000 */
[----:B------:R-:W-:Y:S01]  /*86f0*/  FSETP.GEU.AND P6, PT, R41, -126, PT ;  /* 0xc2fc00002900780b */ /* 0x000fe20003fce000 */
[----:B------:R-:W1:Y:S01]  /*8700*/  MUFU.EX2 R36, R36 ;  /* 0x0000002400247308 */ /* 0x000e620000000800 */
[----:B------:R-:W-:Y:S01]  /*8710*/  FMNMX R6, R74, R45, !PT ;  /* 0x0000002d4a067209 */ /* 0x000fe20007800000 */
[----:B------:R-:W-:-:S02]  /*8720*/  FFMA R68, R85, UR51, -R153 ;  /* 0x0000003355447c23 */ /* 0x000fc40008000899 */
[----:B------:R-:W-:Y:S01]  /*8730*/  @!P4 FMUL R33, R33, 0.5 ;  /* 0x3f0000002121c820 */ /* 0x000fe20000400000 */
[----:B------:R-:W-:Y:S01]  /*8740*/  FMNMX R45, R75, R6, !PT ;  /* 0x000000064b2d7209 */ /* 0x000fe20007800000 */
[----:B--2---:R-:W-:Y:S01]  /*8750*/  @!P2 FMUL R14, R14, R14 ;  /* 0x0000000e0e0ea220 */ /* 0x004fe20000400000 */
[----:B------:R-:W-:Y:S01]  /*8760*/  FSETP.GEU.AND P2, PT, R37, -126, PT ;  /* 0xc2fc00002500780b */ /* 0x000fe20003f4e000 */
[----:B------:R-:W2:Y:S01]  /*8770*/  MUFU.EX2 R20, R20 ;  /* 0x0000001400147308 */ /* 0x000ea20000000800 */
[----:B------:R-:W-:Y:S01]  /*8780*/  FMNMX R6, R78, R45, !PT ;  /* 0x0000002d4e067209 */ /* 0x000fe20007800000 */
[--C-:B------:R-:W-:Y:S01]  /*8790*/  FFMA R45, R60, UR51, -R153.reuse ;  /* 0x000000333c2d7c23 */ /* 0x100fe20008000899 */
[----:B------:R-:W-:Y:S01]  /*87a0*/  FFMA R60, R77, UR51, -R153 ;  /* 0x000000334d3c7c23 */ /* 0x000fe20008000899 */
[----:B------:R-:W-:Y:S01]  /*87b0*/  @!P6 FMUL R41, R41, 0.5 ;  /* 0x3f0000002929e820 */ /* 0x000fe20000400000 */
[----:B------:R-:W-:-:S03]  /*87c0*/  FMNMX R49, R79, R6, !PT ;  /* 0x000000064f317209 */ /* 0x000fc60007800000 */
[----:B------:R-:W3:Y:S01]  /*87d0*/  MUFU.EX2 R33, R33 ;  /* 0x0000002100217308 */ /* 0x000ee20000000800 */
[----:B-1----:R-:W-:Y:S01]  /*87e0*/  @!P5 FMUL R36, R36, R36 ;  /* 0x000000242424d220 */ /* 0x002fe20000400000 */
[----:B------:R-:W-:Y:S02]  /*87f0*/  FSETP.GEU.AND P5, PT, R40, -126, PT ;  /* 0xc2fc00002800780b */ /* 0x000fe40003fae000 */
[----:B------:R-:W-:Y:S01]  /*8800*/  @!P2 FMUL R37, R37, 0.5 ;  /* 0x3f0000002525a820 */ /* 0x000fe20000400000 */
[----:B------:R-:W-:-:S03]  /*8810*/  FMNMX R6, R82, R49, !PT ;  /* 0x0000003152067209 */ /* 0x000fc60007800000 */
        /* <DEDUP_REMOVED lines=8> */
[----:B------:R-:W-:Y:S01]  /*88a0*/  FMNMX R6, R86, R49, !PT ;  /* 0x0000003156067209 */ /* 0x000fe20007800000 */
[--C-:B------:R-:W-:Y:S01]  /*88b0*/  FFMA R49, R64, UR51, -R153.reuse ;  /* 0x0000003340317c23 */ /* 0x100fe20008000899 */
[----:B------:R-:W-:Y:S01]  /*88c0*/  FFMA R64, R81, UR51, -R153 ;  /* 0x0000003351407c23 */ /* 0x000fe20008000899 */
[----:B------:R-:W-:Y:S01]  /*88d0*/  @!P3 FMUL R44, R44, 0.5 ;  /* 0x3f0000002c2cb820 */ /* 0x000fe20000400000 */
[----:B------:R-:W-:Y:S01]  /*88e0*/  FMNMX R6, R87, R6, !PT ;  /* 0x0000000657067209 */ /* 0x000fe20007800000 */
[----:B-1----:R-:W-:Y:S01]  /*88f0*/  @!P6 FMUL R41, R41, R41 ;  /* 0x000000292929e220 */ /* 0x002fe20000400000 */
[----:B------:R-:W-:Y:S01]  /*8900*/  FSETP.GEU.AND P6, PT, R48, -126, PT ;  /* 0xc2fc00003000780b */ /* 0x000fe20003fce000 */
[----:B------:R-:W1:Y:S02]  /*8910*/  MUFU.EX2 R40, R40 ;  /* 0x0000002800287308 */ /* 0x000e640000000800 */
[----:B------:R-:W3:Y:S02]  /*8920*/  SHFL.BFLY PT, R61, R6, 0x1, 0x1f ;  /* 0x0c201f00063d7f89 */ /* 0x000ee400000e0000 */
[----:B------:R-:W-:Y:S01]  /*8930*/  @!P4 FMUL R45, R45, 0.5 ;  /* 0x3f0000002d2dc820 */ /* 0x000fe20000400000 */
[----:B--2---:R-:W-:Y:S01]  /*8940*/  @!P2 FMUL R37, R37, R37 ;  /* 0x000000252525a220 */ /* 0x004fe20000400000 */
[----:B------:R-:W-:-:S02]  /*8950*/  FSETP.GEU.AND P2, PT, R49, -126, PT ;  /* 0xc2fc00003100780b */ /* 0x000fc40003f4e000 */
[----:B------:R-:W2:Y:S04]  /*8960*/  MUFU.EX2 R44, R44 ;  /* 0x0000002c002c7308 */ /* 0x000ea80000000800 */
[----:B------:R-:W-:-:S04]  /*8970*/  @!P6 FMUL R48, R48, 0.5 ;  /* 0x3f0000003030e820 */ /* 0x000fc80000400000 */
[----:B------:R-:W4:Y:S01]  /*8980*/  MUFU.EX2 R45, R45 ;  /* 0x0000002d002d7308 */ /* 0x000f220000000800 */
[----:B-1----:R-:W-:Y:S01]  /*8990*/  @!P5 FMUL R40, R40, R40 ;  /* 0x000000282828d220 */ /* 0x002fe20000400000 */
[----:B------:R-:W-:Y:S01]  /*89a0*/  FSETP.GEU.AND P5, PT, R53, -126, PT ;  /* 0xc2fc00003500780b */ /* 0x000fe20003fae000 */
[----:B------:R-:W-:-:S05]  /*89b0*/  @!P2 FMUL R49, R49, 0.5 ;  /* 0x3f0000003131a820 */ /* 0x000fca0000400000 */
[----:B------:R-:W1:Y:S01]  /*89c0*/  MUFU.EX2 R48, R48 ;  /* 0x0000003000307308 */ /* 0x000e620000000800 */
[----:B--2---:R-:W-:Y:S01]  /*89d0*/  @!P3 FMUL R44, R44, R44 ;  /* 0x0000002c2c2cb220 */ /* 0x004fe20000400000 */
[----:B------:R-:W-:Y:S02]  /*89e0*/  FSETP.GEU.AND P3, PT, R57, -126, PT ;  /* 0xc2fc00003900780b */ /* 0x000fe40003f6e000 */
[----:B---3--:R-:W-:Y:S01]  /*89f0*/  FMNMX R6, R6, R61, !PT ;  /* 0x0000003d06067209 */ /* 0x008fe20007800000 */
[----:B------:R-:W-:Y:S02]  /*8a00*/  FFMA R61, R76, UR51, -R153 ;  /* 0x000000334c3d7c23 */ /* 0x000fe40008000899 */
[----:B------:R-:W-:Y:S01]  /*8a10*/  @!P5 FMUL R53, R53, 0.5 ;  /* 0x3f0000003535d820 */ /* 0x000fe20000400000 */
[----:B------:R-:W2:Y:S01]  /*8a20*/  MUFU.EX2 R49, R49 ;  /* 0x0000003100317308 */ /* 0x000ea20000000800 */
[----:B----4-:R-:W-:Y:S01]  /*8a30*/  @!P4 FMUL R45, R45, R45 ;  /* 0x0000002d2d2dc220 */ /* 0x010fe20000400000 */
[----:B------:R-:W-:Y:S01]  /*8a40*/  FSETP.GEU.AND P4, PT, R52, -126, PT ;  /* 0xc2fc00003400780b */ /* 0x000fe20003f8e000 */
[----:B------:R-:W3:Y:S04]  /*8a50*/  SHFL.BFLY PT, R69, R6, 0x2, 0x1f ;  /* 0x0c401f0006457f89 */ /* 0x000ee800000e0000 */
[----:B------:R-:W-:Y:S01]  /*8a60*/  @!P3 FMUL R57, R57, 0.5 ;  /* 0x3f0000003939b820 */ /* 0x000fe20000400000 */
[----:B------:R-:W4:Y:S01]  /*8a70*/  MUFU.EX2 R53, R53 ;  /* 0x0000003500357308 */ /* 0x000f220000000800 */
[----:B-1----:R-:W-:Y:S01]  /*8a80*/  @!P6 FMUL R48, R48, R48 ;  /* 0x000000303030e220 */ /* 0x002fe20000400000 */
[----:B------:R-:W-:-:S05]  /*8a90*/  FSETP.GEU.AND P6, PT, R61, -126, PT ;  /* 0xc2fc00003d00780b */ /* 0x000fca0003fce000 */
[----:B------:R-:W-:Y:S01]  /*8aa0*/  @!P4 FMUL R52, R52, 0.5 ;  /* 0x3f0000003434c820 */ /* 0x000fe20000400000 */
[----:B------:R-:W1:Y:S01]  /*8ab0*/  MUFU.EX2 R57, R57 ;  /* 0x0000003900397308 */ /* 0x000e620000000800 */
[----:B--2---:R-:W-:Y:S01]  /*8ac0*/  @!P2 FMUL R49, R49, R49 ;  /* 0x000000313131a220 */ /* 0x004fe20000400000 */
[----:B------:R-:W-:-:S05]  /*8ad0*/  FSETP.GEU.AND P2, PT, R56, -126, PT ;  /* 0xc2fc00003800780b */ /* 0x000fca0003f4e000 */
[----:B------:R-:W-:Y:S01]  /*8ae0*/  @!P6 FMUL R61, R61, 0.5 ;  /* 0x3f0000003d3de820 */ /* 0x000fe20000400000 */
[----:B------:R-:W2:Y:S01]  /*8af0*/  MUFU.EX2 R52, R52 ;  /* 0x0000003400347308 */ /* 0x000ea20000000800 */
[----:B----4-:R-:W-:Y:S01]  /*8b00*/  @!P5 FMUL R53, R53, R53 ;  /* 0x000000353535d220 */ /* 0x010fe20000400000 */
[----:B------:R-:W-:Y:S02]  /*8b10*/  FSETP.GEU.AND P5, PT, R60, -126, PT ;  /* 0xc2fc00003c00780b */ /* 0x000fe40003fae000 */
[----:B---3--:R-:W-:Y:S01]  /*8b20*/  FMNMX R6, R6, R69, !PT ;  /* 0x0000004506067209 */ /* 0x008fe20007800000 */
[----:B------:R-:W-:Y:S02]  /*8b30*/  FFMA R69, R84, UR51, -R153 ;  /* 0x0000003354457c23 */ /* 0x000fe40008000899 */
[----:B------:R-:W-:Y:S01]  /*8b40*/  @!P2 FMUL R56, R56, 0.5 ;  /* 0x3f0000003838a820 */ /* 0x000fe20000400000 */
[----:B------:R-:W3:Y:S01]  /*8b50*/  MUFU.EX2 R61, R61 ;  /* 0x0000003d003d7308 */ /* 0x000ee20000000800 */
        /* <DEDUP_REMOVED lines=8> */
[----:B---3--:R-:W-:Y:S01]  /*8be0*/  @!P6 FMUL R61, R61, R61 ;  /* 0x0000003d3d3de220 */ /* 0x008fe20000400000 */
[----:B------:R-:W-:-:S05]  /*8bf0*/  FSETP.GEU.AND P6, PT, R68, -126, PT ;  /* 0xc2fc00004400780b */ /* 0x000fca0003fce000 */
[----:B------:R-:W-:Y:S01]  /*8c00*/  @!P4 FMUL R65, R65, 0.5 ;  /* 0x3f0000004141c820 */ /* 0x000fe20000400000 */
[----:B------:R-:W3:Y:S01]  /*8c10*/  MUFU.EX2 R64, R64 ;  /* 0x0000004000407308 */ /* 0x000ee20000000800 */
[----:B-1----:R-:W-:Y:S01]  /*8c20*/  @!P2 FMUL R56, R56, R56 ;  /* 0x000000383838a220 */ /* 0x002fe20000400000 */
[----:B------:R-:W-:-:S04]  /*8c30*/  FSETP.NEU.AND P2, PT, R6, -INF , PT ;  /* 0xff8000000600780b */ /* 0x000fc80003f4d000 */
[----:B------:R-:W-:Y:S01]  /*8c40*/  FSEL R73, R6, RZ, P2 ;  /* 0x000000ff06497208 */ /* 0x000fe20001000000 */
[----:B------:R-:W-:Y:S01]  /*8c50*/  @!P6 FMUL R68, R68, 0.5 ;  /* 0x3f0000004444e820 */ /* 0x000fe20000400000 */
[----:B------:R-:W-:Y:S01]  /*8c60*/  FSETP.GEU.AND P2, PT, R69, -126, PT ;  /* 0xc2fc00004500780b */ /* 0x000fe20003f4e000 */
[----:B------:R-:W1:Y:S01]  /*8c70*/  MUFU.EX2 R65, R65 ;  /* 0x0000004100417308 */ /* 0x000e620000000800 */
[----:B--2---:R-:W-:Y:S01]  /*8c80*/  @!P5 FMUL R60, R60, R60 ;  /* 0x0000003c3c3cd220 */ /* 0x004fe20000400000 */
[C---:B------:R-:W-:Y:S01]  /*8c90*/  FMUL R160, R73.reuse, UR51 ;  /* 0x0000003349a07c20 */ /* 0x040fe20008400000 */
[----:B------:R-:W-:Y:S01]  /*8ca0*/  FADD R153, -R73, R8 ;  /* 0x0000000849997221 */ /* 0x000fe20000000100 */
[----:B------:R-:W-:Y:S01]  /*8cb0*/  FADD R73, R32, R57 ;  /* 0x0000003920497221 */ /* 0x000fe20000000000 */
[----:B------:R-:W-:Y:S01]  /*8cc0*/  F2FP.BF16.F32.PACK_AB R32, R25, R32 ;  /* 0x000000201920723e */ /* 0x000fe200000010ff */
[--C-:B------:R-:W-:Y:S01]  /*8cd0*/  FFMA R30, R30, UR51, -R160.reuse ;  /* 0x000000331e1e7c23 */ /* 0x100fe200080008a0 */
[--C-:B------:R-:W-:Y:S01]  /*8ce0*/  FFMA R155, R155, UR51, -R160.reuse ;  /* 0x000000339b9b7c23 */ /* 0x100fe200080008a0 */
[----:B---3--:R-:W-:Y:S01]  /*8cf0*/  @!P3 FMUL R64, R64, R64 ;  /* 0x000000404040b220 */ /* 0x008fe20000400000 */
[----:B------:R-:W2:Y:S01]  /*8d00*/  MUFU.EX2 R68, R68 ;  /* 0x0000004400447308 */ /* 0x000ea20000000800 */
[--C-:B------:R-:W-:Y:S01]  /*8d10*/  FFMA R72, R27, UR51, -R160.reuse ;  /* 0x000000331b487c23 */ /* 0x100fe200080008a0 */
[----:B------:R-:W-:Y:S01]  /*8d20*/  FSETP.GEU.AND P3, PT, R30, -126, PT ;  /* 0xc2fc00001e00780b */ /* 0x000fe20003f6e000 */
[----:B------:R-:W-:Y:S01]  /*8d30*/  @!P2 FMUL R69, R69, 0.5 ;  /* 0x3f0000004545a820 */ /* 0x000fe20000400000 */
[----:B------:R-:W-:Y:S01]  /*8d40*/  FSETP.GEU.AND P5, PT, R155, -126, PT ;  /* 0xc2fc00009b00780b */ /* 0x000fe20003fae000 */
[--C-:B------:R-:W-:Y:S01]  /*8d50*/  FFMA R34, R34, UR51, -R160.reuse ;  /* 0x0000003322227c23 */ /* 0x100fe200080008a0 */
[--C-:B------:R-:W-:Y:S01]  /*8d60*/  FFMA R76, R31, UR51, -R160.reuse ;  /* 0x000000331f4c7c23 */ /* 0x100fe200080008a0 */
[--C-:B------:R-:W-:Y:S01]  /*8d70*/  FFMA R84, R39, UR51, -R160.reuse ;  /* 0x0000003327547c23 */ /* 0x100fe200080008a0 */
[----:B-1----:R-:W-:Y:S01]  /*8d80*/  @!P4 FMUL R65, R65, R65 ;  /* 0x000000414141c220 */ /* 0x002fe20000400000 */
[----:B------:R-:W1:Y:S01]  /*8d90*/  MUFU.EX2 R69, R69 ;  /* 0x0000004500457308 */ /* 0x000e620000000800 */
[----:B------:R-:W-:Y:S01]  /*8da0*/  FSETP.GEU.AND P4, PT, R72, -126, PT ;  /* 0xc2fc00004800780b */ /* 0x000fe20003f8e000 */
[--C-:B------:R-:W-:Y:S01]  /*8db0*/  FFMA R80, R35, UR51, -R160.reuse ;  /* 0x0000003323507c23 */ /* 0x100fe200080008a0 */
[--C-:B------:R-:W-:Y:S01]  /*8dc0*/  FFMA R38, R38, UR51, -R160.reuse ;  /* 0x0000003326267c23 */ /* 0x100fe200080008a0 */
[--C-:B------:R-:W-:Y:S01]  /*8dd0*/  FFMA R154, R43, UR51, -R160.reuse ;  /* 0x000000332b9a7c23 */ /* 0x100fe200080008a0 */
[--C-:B------:R-:W-:Y:S01]  /*8de0*/  FFMA R42, R42, UR51, -R160.reuse ;  /* 0x000000332a2a7c23 */ /* 0x100fe200080008a0 */
[----:B------:R-:W-:Y:S01]  /*8df0*/  @!P3 FMUL R30, R30, 0.5 ;  /* 0x3f0000001e1eb820 */ /* 0x000fe20000400000 */
[--C-:B------:R-:W-:Y:S01]  /*8e00*/  FFMA R50, R50, UR51, -R160.reuse ;  /* 0x0000003332327c23 */ /* 0x100fe200080008a0 */
[----:B------:R-:W-:Y:S01]  /*8e10*/  @!P5 FMUL R155, R155, 0.5 ;  /* 0x3f0000009b9bd820 */ /* 0x000fe20000400000 */
[----:B--2---:R-:W-:Y:S01]  /*8e20*/  @!P6 FMUL R68, R68, R68 ;  /* 0x000000444444e220 */ /* 0x004fe20000400000 */
[----:B------:R2:W3:Y:S01]  /*8e30*/  MUFU.EX2 R31, R30 ;  /* 0x0000001e001f7308 */ /* 0x0004e20000000800 */
[----:B------:R-:W-:Y:S01]  /*8e40*/  FSETP.GEU.AND P6, PT, R34, -126, PT ;  /* 0xc2fc00002200780b */ /* 0x000fe20003fce000 */
[--C-:B------:R-:W-:Y:S01]  /*8e50*/  FFMA R46, R46, UR51, -R160.reuse ;  /* 0x000000332e2e7c23 */ /* 0x100fe200080008a0 */
[--C-:B------:R-:W-:Y:S01]  /*8e60*/  FFMA R156, R47, UR51, -R160.reuse ;  /* 0x000000332f9c7c23 */ /* 0x100fe200080008a0 */
[----:B------:R-:W-:Y:S01]  /*8e70*/  @!P4 FMUL R72, R72, 0.5 ;  /* 0x3f0000004848c820 */ /* 0x000fe20000400000 */
[--C-:B------:R-:W-:Y:S01]  /*8e80*/  FFMA R54, R54, UR51, -R160.reuse ;  /* 0x0000003336367c23 */ /* 0x100fe200080008a0 */
[--C-:B------:R-:W-:Y:S01]  /*8e90*/  FFMA R158, R51, UR51, -R160.reuse ;  /* 0x00000033339e7c23 */ /* 0x100fe200080008a0 */
[----:B-1----:R-:W-:Y:S01]  /*8ea0*/  @!P2 FMUL R69, R69, R69 ;  /* 0x000000454545a220 */ /* 0x002fe20000400000 */
[----:B------:R-:W1:Y:S01]  /*8eb0*/  MUFU.EX2 R27, R155 ;  /* 0x0000009b001b7308 */ /* 0x000e620000000800 */
[----:B------:R-:W-:Y:S01]  /*8ec0*/  FSETP.GEU.AND P2, PT, R76, -126, PT ;  /* 0xc2fc00004c00780b */ /* 0x000fe20003f4e000 */
[--C-:B------:R-:W-:Y:S01]  /*8ed0*/  FFMA R59, R59, UR51, -R160.reuse ;  /* 0x000000333b3b7c23 */ /* 0x100fe200080008a0 */
[--C-:B--2---:R-:W-:Y:S01]  /*8ee0*/  FFMA R30, R55, UR51, -R160.reuse ;  /* 0x00000033371e7c23 */ /* 0x104fe200080008a0 */
[--C-:B------:R-:W-:Y:S01]  /*8ef0*/  FFMA R63, R63, UR51, -R160.reuse ;  /* 0x000000333f3f7c23 */ /* 0x100fe200080008a0 */
[--C-:B------:R-:W-:Y:S01]  /*8f00*/  FFMA R67, R67, UR51, -R160.reuse ;  /* 0x0000003343437c23 */ /* 0x100fe200080008a0 */
[----:B------:R-:W-:Y:S01]  /*8f10*/  @!P6 FMUL R34, R34, 0.5 ;  /* 0x3f0000002222e820 */ /* 0x000fe20000400000 */
[--C-:B------:R-:W-:Y:S01]  /*8f20*/  FFMA R71, R71, UR51, -R160.reuse ;  /* 0x0000003347477c23 */ /* 0x100fe200080008a0 */
[----:B------:R-:W2:Y:S01]  /*8f30*/  MUFU.EX2 R72, R72 ;  /* 0x0000004800487308 */ /* 0x000ea20000000800 */
[----:B---3--:R-:W-:Y:S01]  /*8f40*/  @!P3 FMUL R31, R31, R31 ;  /* 0x0000001f1f1fb220 */ /* 0x008fe20000400000 */
[----:B------:R-:W-:Y:S01]  /*8f50*/  FSETP.GEU.AND P3, PT, R84, -126, PT ;  /* 0xc2fc00005400780b */ /* 0x000fe20003f6e000 */
[--C-:B------:R-:W-:Y:S01]  /*8f60*/  FFMA R75, R75, UR51, -R160.reuse ;  /* 0x000000334b4b7c23 */ /* 0x100fe200080008a0 */
[--C-:B------:R-:W-:Y:S01]  /*8f70*/  FFMA R82, R82, UR51, -R160.reuse ;  /* 0x0000003352527c23 */ /* 0x100fe200080008a0 */
[--C-:B------:R-:W-:Y:S01]  /*8f80*/  FFMA R85, R83, UR51, -R160.reuse ;  /* 0x0000003353557c23 */ /* 0x100fe200080008a0 */
[----:B------:R-:W-:Y:S01]  /*8f90*/  @!P2 FMUL R76, R76, 0.5 ;  /* 0x3f0000004c4ca820 */ /* 0x000fe20000400000 */
[--C-:B------:R-:W-:Y:S01]  /*8fa0*/  FFMA R86, R86, UR51, -R160.reuse ;  /* 0x0000003356567c23 */ /* 0x100fe200080008a0 */
[----:B------:R3:W4:Y:S01]  /*8fb0*/  MUFU.EX2 R35, R34 ;  /* 0x0000002200237308 */ /* 0x0007220000000800 */
[----:B-1----:R-:W-:Y:S01]  /*8fc0*/  @!P5 FMUL R27, R27, R27 ;  /* 0x0000001b1b1bd220 */ /* 0x002fe20000400000 */
[----:B------:R-:W-:Y:S01]  /*8fd0*/  FSETP.GEU.AND P5, PT, R80, -126, PT ;  /* 0xc2fc00005000780b */ /* 0x000fe20003fae000 */
[--C-:B------:R-:W-:Y:S01]  /*8fe0*/  FFMA R87, R87, UR51, -R160.reuse ;  /* 0x0000003357577c23 */ /* 0x100fe200080008a0 */
[----:B------:R-:W-:Y:S01]  /*8ff0*/  FFMA R77, R79, UR51, -R160 ;  /* 0x000000334f4d7c23 */ /* 0x000fe200080008a0 */
[----:B------:R-:W-:-:S02]  /*9000*/  FMUL R153, R153, UR51 ;  /* 0x0000003399997c20 */ /* 0x000fc40008400000 */
[----:B------:R-:W-:Y:S01]  /*9010*/  @!P3 FMUL R84, R84, 0.5 ;  /* 0x3f0000005454b820 */ /* 0x000fe20000400000 */
[----:B------:R-:W1:Y:S01]  /*9020*/  MUFU.EX2 R76, R76 ;  /* 0x0000004c004c7308 */ /* 0x000e620000000800 */
[----:B--2---:R-:W-:Y:S01]  /*9030*/  @!P4 FMUL R72, R72, R72 ;  /* 0x000000484848c220 */ /* 0x004fe20000400000 */
[----:B------:R-:W-:Y:S01]  /*9040*/  FSETP.GEU.AND P4, PT, R38, -126, PT ;  /* 0xc2fc00002600780b */ /* 0x000fe20003f8e000 */
[----:B---3--:R-:W-:-:S04]  /*9050*/  FFMA R34, R58, UR51, -R160 ;  /* 0x000000333a227c23 */ /* 0x008fc800080008a0 */
        /* <DEDUP_REMOVED lines=14> */
[----:B---3--:R-:W-:Y:S01]  /*9140*/  @!P5 FMUL R80, R80, R80 ;  /* 0x000000505050d220 */ /* 0x008fe20000400000 */
[----:B------:R-:W-:Y:S01]  /*9150*/  FSETP.GEU.AND P5, PT, R46, -126, PT ;  /* 0xc2fc00002e00780b */ /* 0x000fe20003fae000 */
[----:B-1----:R-:W-:-:S04]  /*9160*/  FFMA R38, R62, UR51, -R160 ;  /* 0x000000333e267c23 */ /* 0x002fc800080008a0 */
[----:B------:R-:W-:Y:S01]  /*9170*/  @!P3 FMUL R50, R50, 0.5 ;  /* 0x3f0000003232b820 */ /* 0x000fe20000400000 */
[----:B------:R1:W3:Y:S01]  /*9180*/  MUFU.EX2 R43, R42 ;  /* 0x0000002a002b7308 */ /* 0x0002e20000000800 */
[----:B----4-:R-:W-:Y:S01]  /*9190*/  @!P4 FMUL R39, R39, R39 ;  /* 0x000000272727c220 */ /* 0x010fe20000400000 */
[----:B------:R-:W-:-:S05]  /*91a0*/  FSETP.GEU.AND P4, PT, R156, -126, PT ;  /* 0xc2fc00009c00780b */ /* 0x000fca0003f8e000 */
[----:B------:R-:W-:Y:S01]  /*91b0*/  @!P5 FMUL R46, R46, 0.5 ;  /* 0x3f0000002e2ed820 */ /* 0x000fe20000400000 */
[----:B------:R-:W4:Y:S01]  /*91c0*/  MUFU.EX2 R51, R50 ;  /* 0x0000003200337308 */ /* 0x000f220000000800 */
[----:B--2---:R-:W-:Y:S01]  /*91d0*/  @!P6 FMUL R154, R154, R154 ;  /* 0x0000009a9a9ae220 */ /* 0x004fe20000400000 */
[----:B------:R-:W-:Y:S01]  /*91e0*/  FSETP.GEU.AND P6, PT, R54, -126, PT ;  /* 0xc2fc00003600780b */ /* 0x000fe20003fce000 */
[----:B-1----:R-:W-:-:S04]  /*91f0*/  FFMA R42, R78, UR51, -R160 ;  /* 0x000000334e2a7c23 */ /* 0x002fc800080008a0 */
[----:B------:R-:W-:Y:S01]  /*9200*/  @!P4 FMUL R156, R156, 0.5 ;  /* 0x3f0000009c9cc820 */ /* 0x000fe20000400000 */
[----:B------:R-:W1:Y:S01]  /*9210*/  MUFU.EX2 R47, R46 ;  /* 0x0000002e002f7308 */ /* 0x000e620000000800 */
[----:B---3--:R-:W-:Y:S01]  /*9220*/  @!P2 FMUL R43, R43, R43 ;  /* 0x0000002b2b2ba220 */ /* 0x008fe20000400000 */
[----:B------:R-:W-:-:S05]  /*9230*/  FSETP.GEU.AND P2, PT, R158, -126, PT ;  /* 0xc2fc00009e00780b */ /* 0x000fca0003f4e000 */
        /* <DEDUP_REMOVED lines=17> */
[----:B------:R3:W4:Y:S01]  /*9350*/  MUFU.EX2 R58, R30 ;  /* 0x0000001e003a7308 */ /* 0x0007220000000800 */
[----:B-1----:R-:W-:Y:S01]  /*9360*/  @!P2 FMUL R158, R158, R158 ;  /* 0x0000009e9e9ea220 */ /* 0x002fe20000400000 */
[----:B------:R-:W-:-:S05]  /*9370*/  FSETP.GEU.AND P2, PT, R38, -126, PT ;  /* 0xc2fc00002600780b */ /* 0x000fca0003f4e000 */
[----:B------:R-:W-:Y:S01]  /*9380*/  @!P6 FMUL R63, R63, 0.5 ;  /* 0x3f0000003f3fe820 */ /* 0x000fe20000400000 */
[----:B------:R1:W5:Y:S01]  /*9390*/  MUFU.EX2 R62, R34 ;  /* 0x00000022003e7308 */ /* 0x0003620000000800 */
[----:B---3--:R-:W-:Y:S01]  /*93a0*/  FFMA R30, R66, UR51, -R160 ;  /* 0x00000033421e7c23 */ /* 0x008fe200080008a0 */
[----:B--2---:R-:W-:-:S05]  /*93b0*/  @!P3 FMUL R59, R59, R59 ;  /* 0x0000003b3b3bb220 */ /* 0x004fca0000400000 */
[----:B------:R-:W-:Y:S01]  /*93c0*/  @!P2 FMUL R38, R38, 0.5 ;  /* 0x3f0000002626a820 */ /* 0x000fe20000400000 */
[----:B------:R-:W2:Y:S01]  /*93d0*/  MUFU.EX2 R63, R63 ;  /* 0x0000003f003f7308 */ /* 0x000ea20000000800 */
[----:B-1----:R-:W-:Y:S01]  /*93e0*/  FFMA R34, R70, UR51, -R160 ;  /* 0x0000003346227c23 */ /* 0x002fe200080008a0 */
[----:B----4-:R-:W-:Y:S01]  /*93f0*/  @!P5 FMUL R58, R58, R58 ;  /* 0x0000003a3a3ad220 */ /* 0x010fe20000400000 */
[----:B------:R-:W-:-:S03]  /*9400*/  FSETP.GEU.AND P5, PT, R30, -126, PT ;  /* 0xc2fc00001e00780b */ /* 0x000fc60003fae000 */
[----:B------:R-:W-:Y:S02]  /*9410*/  FSETP.GEU.AND P3, PT, R34, -126, PT ;  /* 0xc2fc00002200780b */ /* 0x000fe40003f6e000 */
[----:B------:R1:W3:Y:S01]  /*9420*/  MUFU.EX2 R66, R38 ;  /* 0x0000002600427308 */ /* 0x0002e20000000800 */
[----:B-----5:R-:W-:Y:S01]  /*9430*/  @!P4 FMUL R62, R62, R62 ;  /* 0x0000003e3e3ec220 */ /* 0x020fe20000400000 */
[----:B------:R-:W-:-:S06]  /*9440*/  FSETP.GEU.AND P4, PT, R67, -126, PT ;  /* 0xc2fc00004300780b */ /* 0x000fcc0003f8e000 */
[----:B------:R-:W-:Y:S01]  /*9450*/  @!P5 FMUL R30, R30, 0.5 ;  /* 0x3f0000001e1ed820 */ /* 0x000fe20000400000 */
[----:B-1----:R-:W-:Y:S01]  /*9460*/  FFMA R38, R74, UR51, -R160 ;  /* 0x000000334a267c23 */ /* 0x002fe200080008a0 */
[----:B--2---:R-:W-:Y:S01]  /*9470*/  @!P6 FMUL R63, R63, R63 ;  /* 0x0000003f3f3fe220 */ /* 0x004fe20000400000 */
[----:B------:R-:W-:Y:S01]  /*9480*/  @!P3 FMUL R34, R34, 0.5 ;  /* 0x3f0000002222b820 */ /* 0x000fe20000400000 */
[----:B------:R1:W2:Y:S02]  /*9490*/  MUFU.EX2 R70, R30 ;  /* 0x0000001e00467308 */ /* 0x0002a40000000800 */
[----:B------:R-:W-:Y:S01]  /*94a0*/  FSETP.GEU.AND P6, PT, R38, -126, PT ;  /* 0xc2fc00002600780b */ /* 0x000fe20003fce000 */
[----:B------:R-:W-:Y:S01]  /*94b0*/  @!P4 FMUL R67, R67, 0.5 ;  /* 0x3f0000004343c820 */ /* 0x000fe20000400000 */
[----:B---3--:R-:W-:Y:S01]  /*94c0*/  @!P2 FMUL R66, R66, R66 ;  /* 0x000000424242a220 */ /* 0x008fe20000400000 */
[----:B------:R-:W-:-:S03]  /*94d0*/  FSETP.GEU.AND P2, PT, R71, -126, PT ;  /* 0xc2fc00004700780b */ /* 0x000fc60003f4e000 */
[----:B------:R3:W4:Y:S01]  /*94e0*/  MUFU.EX2 R74, R34 ;  /* 0x00000022004a7308 */ /* 0x0007220000000800 */
[----:B-1----:R-:W-:Y:S01]  /*94f0*/  FADD R30, -R10, R9 ;  /* 0x000000090a1e7221 */ /* 0x002fe20000000100 */
[----:B------:R-:W-:Y:S01]  /*9500*/  FADD R10, R24, R41 ;  /* 0x00000029180a7221 */ /* 0x000fe20000000000 */
[----:B------:R-:W-:Y:S02]  /*9510*/  F2FP.BF16.F32.PACK_AB R24, R11, R24 ;  /* 0x000000180b18723e */ /* 0x000fe400000010ff */
[----:B------:R-:W-:Y:S01]  /*9520*/  FMUL R30, R30, UR51 ;  /* 0x000000331e1e7c20 */ /* 0x000fe20008400000 */
[----:B------:R-:W-:Y:S01]  /*9530*/  FADD R46, R10, R73 ;  /* 0x000000490a2e7221 */ /* 0x000fe20000000000 */
[----:B------:R-:W-:Y:S01]  /*9540*/  @!P6 FMUL R38, R38, 0.5 ;  /* 0x3f0000002626e820 */ /* 0x000fe20000400000 */
[----:B------:R-:W1:Y:S01]  /*9550*/  MUFU.EX2 R67, R67 ;  /* 0x0000004300437308 */ /* 0x000e620000000800 */
[----:B--2---:R-:W-:Y:S01]  /*9560*/  @!P5 FMUL R70, R70, R70 ;  /* 0x000000464646d220 */ /* 0x004fe20000400000 */
[----:B------:R-:W-:Y:S01]  /*9570*/  FSETP.GEU.AND P5, PT, R75, -126, PT ;  /* 0xc2fc00004b00780b */ /* 0x000fe20003fae000 */
[----:B------:R-:W-:Y:S01]  /*9580*/  @!P2 FMUL R71, R71, 0.5 ;  /* 0x3f0000004747a820 */ /* 0x000fe20000400000 */
[----:B---3--:R-:W-:Y:S01]  /*9590*/  FADD R34, R28, R49 ;  /* 0x000000311c227221 */ /* 0x008fe20000000000 */
[----:B------:R-:W-:Y:S01]  /*95a0*/  FADD R73, R25, R56 ;  /* 0x0000003819497221 */ /* 0x000fe20000000000 */
[----:B------:R-:W-:-:S02]  /*95b0*/  F2FP.BF16.F32.PACK_AB R25, R72, R27 ;  /* 0x0000001b4819723e */ /* 0x000fc400000010ff */
[----:B------:R2:W3:Y:S01]  /*95c0*/  MUFU.EX2 R78, R38 ;  /* 0x00000026004e7308 */ /* 0x0004e20000000800 */
[----:B----4-:R-:W-:Y:S01]  /*95d0*/  @!P3 FMUL R74, R74, R74 ;  /* 0x0000004a4a4ab220 */ /* 0x010fe20000400000 */
[----:B------:R-:W-:Y:S02]  /*95e0*/  FSETP.GEU.AND P3, PT, R82, -126, PT ;  /* 0xc2fc00005200780b */ /* 0x000fe40003f6e000 */
[----:B------:R-:W-:-:S03]  /*95f0*/  F2FP.BF16.F32.PACK_AB R28, R15, R28 ;  /* 0x0000001c0f1c723e */ /* 0x000fc600000010ff */
[----:B------:R-:W-:Y:S01]  /*9600*/  @!P5 FMUL R75, R75, 0.5 ;  /* 0x3f0000004b4bd820 */ /* 0x000fe20000400000 */
[----:B------:R-:W4:Y:S01]  /*9610*/  MUFU.EX2 R71, R71 ;  /* 0x0000004700477308 */ /* 0x000f220000000800 */
[----:B-1----:R-:W-:Y:S01]  /*9620*/  @!P4 FMUL R67, R67, R67 ;  /* 0x000000434343c220 */ /* 0x002fe20000400000 */
[----:B------:R-:W-:Y:S01]  /*9630*/  FSETP.GEU.AND P4, PT, R42, -126, PT ;  /* 0xc2fc00002a00780b */ /* 0x000fe20003f8e000 */
[----:B--2---:R-:W-:-:S04]  /*9640*/  FADD R38, R15, R48 ;  /* 0x000000300f267221 */ /* 0x004fc80000000000 */
[----:B------:R-:W-:Y:S01]  /*9650*/  @!P3 FMUL R82, R82, 0.5 ;  /* 0x3f0000005252b820 */ /* 0x000fe20000400000 */
        /* <DEDUP_REMOVED lines=8> */
[----:B------:R-:W-:-:S03]  /*96e0*/  F2FP.BF16.F32.PACK_AB R36, R33, R36 ;  /* 0x000000242124723e */ /* 0x000fc600000010ff */
[----:B------:R-:W-:Y:S01]  /*96f0*/  @!P6 FMUL R85, R85, 0.5 ;  /* 0x3f0000005555e820 */ /* 0x000fe20000400000 */
[----:B------:R-:W1:Y:S01]  /*9700*/  MUFU.EX2 R8, R42 ;  /* 0x0000002a00087308 */ /* 0x000e620000000800 */
[----:B--2---:R-:W-:Y:S01]  /*9710*/  @!P5 FMUL R9, R9, R9 ;  /* 0x000000090909d220 */ /* 0x004fe20000400000 */
[----:B------:R-:W-:Y:S01]  /*9720*/  FSETP.GEU.AND P5, PT, R86, -126, PT ;  /* 0xc2fc00005600780b */ /* 0x000fe20003fae000 */
[----:B------:R-:W-:Y:S01]  /*9730*/  FADD R79, R34, R75 ;  /* 0x0000004b224f7221 */ /* 0x000fe20000000000 */
[----:B------:R-:W-:Y:S01]  /*9740*/  FADD R34, R11, R40 ;  /* 0x000000280b227221 */ /* 0x000fe20000000000 */
[----:B------:R-:W-:Y:S01]  /*9750*/  FADD R75, R33, R64 ;  /* 0x00000040214b7221 */ /* 0x000fe20000000000 */
[----:B------:R-:W-:Y:S01]  /*9760*/  SHF.L.U32 R11, R19, 0x1f, RZ ;  /* 0x0000001f130b7819 */ /* 0x000fe200000006ff */
[----:B------:R-:W-:Y:S01]  /*9770*/  @!P2 FMUL R77, R77, 0.5 ;  /* 0x3f0000004d4da820 */ /* 0x000fe20000400000 */
[----:B------:R-:W2:Y:S01]  /*9780*/  MUFU.EX2 R85, R85 ;  /* 0x0000005500557308 */ /* 0x000ea20000000800 */
[----:B---3--:R-:W-:Y:S01]  /*9790*/  @!P3 FMUL R10, R10, R10 ;  /* 0x0000000a0a0ab220 */ /* 0x008fe20000400000 */
[----:B------:R-:W-:Y:S01]  /*97a0*/  FSETP.GEU.AND P3, PT, R87, -126, PT ;  /* 0xc2fc00005700780b */ /* 0x000fe20003f6e000 */
[----:B------:R-:W-:Y:S01]  /*97b0*/  FADD R50, R34, R73 ;  /* 0x0000004922327221 */ /* 0x000fe20000000000 */
[----:B------:R-:W-:Y:S01]  /*97c0*/  FADD R34, R26, R45 ;  /* 0x0000002d1a227221 */ /* 0x000fe20000000000 */
[----:B------:R-:W-:Y:S01]  /*97d0*/  FADD R73, R14, R61 ;  /* 0x0000003d0e497221 */ /* 0x000fe20000000000 */
[----:B------:R-:W-:Y:S01]  /*97e0*/  FADD R81, R38, R75 ;  /* 0x0000004b26517221 */ /* 0x000fe20000000000 */
[----:B------:R-:W-:Y:S01]  /*97f0*/  @!P5 FMUL R86, R86, 0.5 ;  /* 0x3f0000005656d820 */ /* 0x000fe20000400000 */
[----:B------:R3:W4:Y:S01]  /*9800*/  MUFU.EX2 R83, R77 ;  /* 0x0000004d00537308 */ /* 0x0007220000000800 */
[----:B-1----:R-:W-:Y:S01]  /*9810*/  @!P4 FMUL R8, R8, R8 ;  /* 0x000000080808c220 */ /* 0x002fe20000400000 */
[----:B------:R-:W-:Y:S01]  /*9820*/  FSETP.GEU.AND P4, PT, R30, -126, PT ;  /* 0xc2fc00001e00780b */ /* 0x000fe20003f8e000 */
[----:B------:R-:W-:Y:S01]  /*9830*/  FADD R54, R34, R73 ;  /* 0x0000004922367221 */ /* 0x000fe20000000000 */
[----:B------:R-:W-:Y:S01]  /*9840*/  FADD R38, R12, R53 ;  /* 0x000000350c267221 */ /* 0x000fe20000000000 */
[----:B------:R-:W-:Y:S01]  /*9850*/  FADD R75, R20, R69 ;  /* 0x00000045144b7221 */ /* 0x000fe20000000000 */
[----:B------:R-:W-:Y:S01]  /*9860*/  FADD R34, R13, R44 ;  /* 0x0000002c0d227221 */ /* 0x000fe20000000000 */
[----:B------:R-:W-:Y:S01]  /*9870*/  @!P3 FMUL R87, R87, 0.5 ;  /* 0x3f0000005757b820 */ /* 0x000fe20000400000 */
[----:B------:R-:W1:Y:S01]  /*9880*/  MUFU.EX2 R86, R86 ;  /* 0x0000005600567308 */ /* 0x000e620000000800 */
[----:B--2---:R-:W-:Y:S01]  /*9890*/  @!P6 FMUL R85, R85, R85 ;  /* 0x000000555555e220 */ /* 0x004fe20000400000 */
[----:B------:R-:W-:Y:S01]  /*98a0*/  FSETP.GEU.AND P6, PT, R153, -126, PT ;  /* 0xc2fc00009900780b */ /* 0x000fe20003fce000 */
[----:B------:R-:W-:Y:S01]  /*98b0*/  FADD R73, R29, R60 ;  /* 0x0000003c1d497221 */ /* 0x000fe20000000000 */
[----:B------:R-:W-:Y:S01]  /*98c0*/  FADD R42, R21, R52 ;  /* 0x00000034152a7221 */ /* 0x000fe20000000000 */
[----:B---3--:R-:W-:Y:S01]  /*98d0*/  FADD R77, R37, R68 ;  /* 0x00000044254d7221 */ /* 0x008fe20000000000 */
[----:B------:R-:W-:Y:S01]  /*98e0*/  FADD R75, R38, R75 ;  /* 0x0000004b264b7221 */ /* 0x000fe20000000000 */
[----:B------:R-:W-:Y:S01]  /*98f0*/  FADD R34, R34, R73 ;  /* 0x0000004922227221 */ /* 0x000fe20000000000 */
[----:B------:R-:W2:Y:S01]  /*9900*/  MUFU.EX2 R87, R87 ;  /* 0x0000005700577308 */ /* 0x000ea20000000800 */
[----:B------:R-:W-:Y:S01]  /*9910*/  FADD R77, R42, R77 ;  /* 0x0000004d2a4d7221 */ /* 0x000fe20000000000 */
[----:B------:R-:W-:Y:S01]  /*9920*/  FADD R38, R27, R62 ;  /* 0x0000003e1b267221 */ /* 0x000fe20000000000 */
[----:B------:R-:W-:Y:S01]  /*9930*/  FADD R73, R43, R78 ;  /* 0x0000004e2b497221 */ /* 0x000fe20000000000 */
[----:B------:R-:W-:Y:S01]  /*9940*/  FADD R46, R46, R79 ;  /* 0x0000004f2e2e7221 */ /* 0x000fe20000000000 */
[----:B------:R-:W-:Y:S01]  /*9950*/  FADD R50, R50, R81 ;  /* 0x0000005132327221 */ /* 0x000fe20000000000 */
[----:B------:R-:W-:Y:S01]  /*9960*/  FADD R77, R34, R77 ;  /* 0x0000004d224d7221 */ /* 0x000fe20000000000 */
[----:B------:R-:W-:Y:S01]  /*9970*/  @!P6 FMUL R153, R153, 0.5 ;  /* 0x3f0000009999e820 */ /* 0x000fe20000400000 */
[----:B------:R-:W-:Y:S01]  /*9980*/  FADD R82, R38, R73 ;  /* 0x0000004926527221 */ /* 0x000fe20000000000 */
[----:B------:R-:W-:Y:S01]  /*9990*/  @!P4 FMUL R30, R30, 0.5 ;  /* 0x3f0000001e1ec820 */ /* 0x000fe20000400000 */
[----:B------:R-:W-:Y:S01]  /*99a0*/  FADD R38, R35, R70 ;  /* 0x0000004623267221 */ /* 0x000fe20000000000 */
[----:B------:R-:W-:Y:S01]  /*99b0*/  FADD R79, R51, R10 ;  /* 0x0000000a334f7221 */ /* 0x000fe20000000000 */
[----:B------:R-:W-:Y:S01]  /*99c0*/  FADD R34, R72, R59 ;  /* 0x0000003b48227221 */ /* 0x000fe20000000000 */
[----:B------:R-:W-:Y:S01]  /*99d0*/  FADD R73, R154, R9 ;  /* 0x000000099a497221 */ /* 0x000fe20000000000 */
[----:B------:R-:W-:Y:S01]  /*99e0*/  FADD R42, R80, R67 ;  /* 0x00000043502a7221 */ /* 0x000fe20000000000 */
[----:B------:R-:W-:Y:S01]  /*99f0*/  FADD R81, R158, R85 ;  /* 0x000000559e517221 */ /* 0x000fe20000000000 */
[----:B----4-:R-:W-:Y:S01]  /*9a00*/  @!P2 FMUL R83, R83, R83 ;  /* 0x000000535353a220 */ /* 0x010fe20000400000 */
[----:B-1----:R-:W-:Y:S01]  /*9a10*/  @!P5 FMUL R86, R86, R86 ;  /* 0x000000565656d220 */ /* 0x002fe20000400000 */
[----:B--2---:R-:W-:Y:S01]  /*9a20*/  @!P3 FMUL R87, R87, R87 ;  /* 0x000000575757b220 */ /* 0x004fe20000400000 */
[----:B------:R-:W-:Y:S01]  /*9a30*/  FADD R75, R54, R75 ;  /* 0x0000004b364b7221 */ /* 0x000fe20000000000 */
[----:B------:R-:W-:Y:S01]  /*9a40*/  FADD R159, R38, R79 ;  /* 0x0000004f269f7221 */ /* 0x000fe20000000000 */
[----:B------:R-:W-:Y:S01]  /*9a50*/  FADD R157, R34, R73 ;  /* 0x00000049229d7221 */ /* 0x000fe20000000000 */
[----:B------:R-:W-:Y:S01]  /*9a60*/  FADD R160, R42, R81 ;  /* 0x000000512aa07221 */ /* 0x000fe20000000000 */
[----:B------:R-:W1:Y:S01]  /*9a70*/  MUFU.EX2 R153, R153 ;  /* 0x0000009900997308 */ /* 0x000e620000000800 */
        /* <DEDUP_REMOVED lines=21> */
[----:B-1----:R-:W-:Y:S01]  /*9bd0*/  @!P6 FMUL R153, R153, R153 ;  /* 0x000000999999e220 */ /* 0x002fe20000400000 */
[----:B------:R-:W-:Y:S01]  /*9be0*/  FADD R77, R46, R77 ;  /* 0x0000004d2e4d7221 */ /* 0x000fe20000000000 */
[----:B------:R-:W-:Y:S01]  /*9bf0*/  F2FP.BF16.F32.PACK_AB R34, R29, R14 ;  /* 0x0000000e1d22723e */ /* 0x000fe200000010ff */
[----:B------:R-:W-:Y:S01]  /*9c00*/  FADD R38, R81, R38 ;  /* 0x0000002651267221 */ /* 0x000fe20000000000 */
[----:B--2---:R-:W-:Y:S01]  /*9c10*/  @!P4 FMUL R30, R30, R30 ;  /* 0x0000001e1e1ec220 */ /* 0x004fe20000400000 */
        /* <DEDUP_REMOVED lines=91> */
[----:B------:R-:W-:Y:S01]  /*a1d0*/  F2FP.BF16.F32.PACK_AB R53, R85, R10 ;  /* 0x0000000a5535723e */ /* 0x000fe200000010ff */
[----:B-12---:R-:W-:Y:S06]  /*a1e0*/  @!P0 BRA `(.L_x_41) ;  /* 0x0000000000048947 */ /* 0x006fec0003800000 */
[----:B------:R-:W-:Y:S01]  /*a1f0*/  BPT.TRAP 0x1 ;  /* 0x000000040000795c */ /* 0x000fe20000300000 */
.L_x_41:
[----:B------:R-:W-:Y:S05]  /*a200*/  @P2 BRA `(.L_x_42) ;  /* 0x0000000000082947 */ /* 0x000fea0003800000 */
[----:B------:R-:W1:Y:S02]  /*a210*/  SYNCS.PHASECHK.TRANS64.TRYWAIT P2, [UR6+0x34400], R11 ;  /* 0x0344000bff0075a7 */ /* 0x000e640008040146 */
[----:B-1----:R-:W-:Y:S05]  /*a220*/  @!P2 BRA `(.L_x_43) ;  /* 0x00000040000ca947 */ /* 0x002fea0003800000 */
.L_x_42:
        /* <DEDUP_REMOVED lines=44> */
.L_x_44:
[----:B------:R-:W-:-:S04]  /*a4f0*/  ULEA UR6, UR50, UR41, 0x3 ;  /* 0x0000002932067291 */ /* 0x000fc8000f8e183f */
[----:B------:R-:W-:-:S04]  /*a500*/  UIADD3 UR6, UR6, 0x34428, URZ ;  /* 0x0003442806067890 */ /* 0x000fc8000fffe03f */
[----:B------:R-:W-:-:S09]  /*a510*/  UPRMT UR6, URZ, 0x654, UR6 ;  /* 0x000006543f067896 */ /* 0x000fd20008000006 */
[----:B------:R-:W-:Y:S01]  /*a520*/  SYNCS.ARRIVE.TRANS64.RED.A1T0 RZ, [UR6], RZ ;  /* 0x000000ffffff79a7 */ /* 0x000fe20008100406 */
[----:B------:R-:W-:Y:S05]  /*a530*/  @P1 BRA `(.L_x_45) ;  /* 0x0000000000041947 */ /* 0x000fea0003800000 */
[----:B------:R-:W-:Y:S01]  /*a540*/  BPT.TRAP 0x1 ;  /* 0x000000040000795c */ /* 0x000fe20000300000 */
.L_x_45:
[----:B------:R-:W-:-:S04]  /*a550*/  UIADD3 UR50, UR50, 0x1, URZ ;  /* 0x0000000132327890 */ /* 0x000fc8000fffe03f */
[----:B------:R-:W-:-:S04]  /*a560*/  UISETP.NE.AND UP0, UPT, UR50, 0x5, UPT ;  /* 0x000000053200788c */ /* 0x000fc8000bf05270 */
[----:B------:R-:W-:Y:S01]  /*a570*/  USEL UR50, UR50, URZ, UP0 ;  /* 0x0000003f32327287 */ /* 0x000fe20008000000 */
[----:B------:R-:W-:Y:S11]  /*a580*/  @!P0 BRA `(.L_x_46) ;  /* 0x0000000000048947 */ /* 0x000ff60003800000 */
[----:B------:R-:W-:Y:S01]  /*a590*/  BPT.TRAP 0x1 ;  /* 0x000000040000795c */ /* 0x000fe20000300000 */
.L_x_46:
[----:B------:R-:W-:-:S04]  /*a5a0*/  ULEA UR6, UR50, UR41, 0x3 ;  /* 0x0000002932067291 */ /* 0x000fc8000f8e183f */
[----:B------:R-:W-:-:S04]  /*a5b0*/  UIADD3 UR6, UR6, 0x34428, URZ ;  /* 0x0003442806067890 */ /* 0x000fc8000fffe03f */
[----:B------:R-:W-:-:S09]  /*a5c0*/  UPRMT UR6, URZ, 0x654, UR6 ;  /* 0x000006543f067896 */ /* 0x000fd20008000006 */
[----:B------:R-:W-:Y:S01]  /*a5d0*/  SYNCS.ARRIVE.TRANS64.RED.A1T0 RZ, [UR6], RZ ;  /* 0x000000ffffff79a7 */ /* 0x000fe20008100406 */
[----:B------:R-:W-:Y:S05]  /*a5e0*/  @P1 BRA `(.L_x_47) ;  /* 0x0000000000041947 */ /* 0x000fea0003800000 */
[----:B------:R-:W-:Y:S01]  /*a5f0*/  BPT.TRAP 0x1 ;  /* 0x000000040000795c */ /* 0x000fe20000300000 */
.L_x_47:
[----:B------:R-:W-:Y:S01]  /*a600*/  UIADD3 UR10, UR10, 0x1, URZ ;  /* 0x000000010a0a7890 */ /* 0x000fe2000fffe03f */
[C---:B------:R-:W-:Y:S01]  /*a610*/  ISETP.GT.AND P2, PT, R7.reuse, 0x1, PT ;  /* 0x000000010700780c */ /* 0x040fe20003f44270 */
[----:B------:R-:W-:Y:S01]  /*a620*/  UIADD3 UR50, UR50, 0x1, URZ ;  /* 0x0000000132327890 */ /* 0x000fe2000fffe03f */
[----:B------:R-:W-:Y:S01]  /*a630*/  VIADD R7, R7, 0xffffffff ;  /* 0xffffffff07077836 */ /* 0x000fe20000000000 */
[----:B------:R-:W-:Y:S01]  /*a640*/  UISETP.NE.AND UP1, UPT, UR10, 0x5, UPT ;  /* 0x000000050a00788c */ /* 0x000fe2000bf25270 */
[----:B------:R-:W-:Y:S01]  /*a650*/  IADD3 R4, R4, 0x80, RZ ;  /* 0x0000008004047810 */ /* 0x000fe20007ffe0ff */
[----:B------:R-:W-:Y:S01]  /*a660*/  UISETP.NE.AND UP0, UPT, UR50, 0x5, UPT ;  /* 0x000000053200788c */ /* 0x000fe2000bf05270 */
[----:B------:R-:W-:Y:S01]  /*a670*/  IMAD.MOV.U32 R9, RZ, RZ, R5 ;  /* 0x000000ffff097224 */ /* 0x000fe200078e0005 */
[----:B------:R-:W-:Y:S01]  /*a680*/  USEL UR6, URZ, 0x1, UP1 ;  /* 0x000000013f067887 */ /* 0x000fe20008800000 */
[----:B-1----:R-:W-:Y:S01]  /*a690*/  MOV R8, R6 ;  /* 0x0000000600087202 */ /* 0x002fe20000000f00 */
[----:B------:R-:W-:-:S02]  /*a6a0*/  USEL UR50, UR50, URZ, UP0 ;  /* 0x0000003f32327287 */ /* 0x000fc40008000000 */
[----:B------:R-:W-:Y:S02]  /*a6b0*/  USEL UR38, UR10, URZ, UP1 ;  /* 0x0000003f0a267287 */ /* 0x000fe40008800000 */
[----:B------:R-:W-:Y:S01]  /*a6c0*/  LOP3.LUT R19, R19, UR6, RZ, 0x3c, !PT ;  /* 0x0000000613137c12 */ /* 0x000fe2000f8e3cff */
[----:B------:R-:W-:Y:S09]  /*a6d0*/  @P2 BRA `(.L_x_48) ;  /* 0xffffffc800782947 */ /* 0x000ff2000383ffff */
.L_x_37:
[----:B------:R-:W-:-:S04]  /*a6e0*/  ULOP3.LUT UR4, UR44, 0x1, URZ, 0xfc, !UPT ;  /* 0x000000012c047892 */ /* 0x000fc8000f8efc3f */
[----:B------:R-:W-:-:S06]  /*a6f0*/  UISETP.NE.AND UP0, UPT, UR4, 0x3, UPT ;  /* 0x000000030400788c */ /* 0x000fcc000bf05270 */
[----:B------:R-:W-:-:S13]  /*a700*/  PLOP3.LUT P2, PT, PT, PT, UP0, 0x80, 0x0 ;  /* 0x000000000000781c */ /* 0x000fda0003f4f008 */
[----:B------:R-:W-:Y:S05]  /*a710*/  @!P2 BRA `(.L_x_49) ;  /* 0x000000000004a947 */ /* 0x000fea0003800000 */
[----:B------:R-:W-:Y:S01]  /*a720*/  BPT.TRAP 0x1 ;  /* 0x000000040000795c */ /* 0x000fe20000300000 */
.L_x_49:
[----:B------:R-:W-:Y:S02]  /*a730*/  UISETP.GT.U32.AND UP0, UPT, UR44, 0x1, UPT ;  /* 0x000000012c00788c */ /* 0x000fe4000bf04070 */
[----:B------:R-:W-:-:S04]  /*a740*/  ULEA UR4, UR42, UR41, 0x3 ;  /* 0x000000292a047291 */ /* 0x000fc8000f8e183f */
[----:B------:R-:W-:Y:S01]  /*a750*/  UIADD3 UR4, UR4, 0x34460, URZ ;  /* 0x0003446004047890 */ /* 0x000fe2000fffe03f */
[----:B------:R-:W-:-:S03]  /*a760*/  PLOP3.LUT P2, PT, PT, PT, UP0, 0x80, 0x0 ;  /* 0x000000000000781c */ /* 0x000fc60003f4f008 */
[----:B------:R-:W-:-:S09]  /*a770*/  UPRMT UR4, URZ, 0x654, UR4 ;  /* 0x000006543f047896 */ /* 0x000fd20008000004 */
[----:B------:R-:W-:Y:S01]  /*a780*/  SYNCS.ARRIVE.TRANS64.RED.A1T0 RZ, [UR4], RZ ;  /* 0x000000ffffff79a7 */ /* 0x000fe20008100404 */
[----:B------:R-:W-:Y:S05]  /*a790*/  @P2 BRA `(.L_x_50) ;  /* 0x0000000000042947 */ /* 0x000fea0003800000 */
[----:B------:R-:W-:Y:S01]  /*a7a0*/  BPT.TRAP 0x1 ;  /* 0x000000040000795c */ /* 0x000fe20000300000 */
.L_x_50:
[----:B------:R-:W-:Y:S05]  /*a7b0*/  @!P0 BRA `(.L_x_51) ;  /* 0x0000000000048947 */ /* 0x000fea0003800000 */
[----:B------:R-:W-:Y:S01]  /*a7c0*/  BPT.TRAP 0x1 ;  /* 0x000000040000795c */ /* 0x000fe20000300000 */
.L_x_51:
[----:B------:R-:W-:-:S04]  /*a7d0*/  ULEA UR50, UR50, UR41, 0x3 ;  /* 0x0000002932327291 */ /* 0x000fc8000f8e183f */
[----:B------:R-:W-:-:S04]  /*a7e0*/  UIADD3 UR50, UR50, 0x34428, URZ ;  /* 0x0003442832327890 */ /* 0x000fc8000fffe03f */
[----:B------:R-:W-:-:S09]  /*a7f0*/  UPRMT UR50, URZ, 0x654, UR50 ;  /* 0x000006543f327896 */ /* 0x000fd20008000032 */
[----:B------:R-:W-:Y:S01]  /*a800*/  SYNCS.ARRIVE.TRANS64.RED.A1T0 RZ, [UR50], RZ ;  /* 0x000000ffffff79a7 */ /* 0x000fe20008100432 */
[----:B------:R-:W-:Y:S05]  /*a810*/  @P1 BRA `(.L_x_52) ;  /* 0x0000000000041947 */ /* 0x000fea0003800000 */
[----:B------:R-:W-:Y:S01]  /*a820*/  BPT.TRAP 0x1 ;  /* 0x000000040000795c */ /* 0x000fe20000300000 */
.L_x_52:
[----:B------:R-:W1:Y:S01]  /*a830*/  SHFL.BFLY PT, R4, R3, 0x1, 0x1f ;  /* 0x0c201f0003047f89 */ /* 0x000e6200000e0000 */
[----:B------:R-:W-:Y:S01]  /*a840*/  BSSY B0, `(.L_x_53) ;  /* 0x0000023000007945 */ /* 0x000fe20003800000 */
[----:B------:R-:W-:Y:S01]  /*a850*/  IMAD.MOV.U32 R11, RZ, RZ, 0x7f800000 ;  /* 0x7f800000ff0b7424 */ /* 0x000fe200078e00ff */
[----:B------:R-:W-:Y:S01]  /*a860*/  MOV R10, 0x3f800000 ;  /* 0x3f800000000a7802 */ /* 0x000fe20000000f00 */
[----:B------:R-:W2:Y:S01]  /*a870*/  SHFL.BFLY PT, R7, R0, 0x1, 0x1f ;  /* 0x0c201f0000077f89 */ /* 0x000ea200000e0000 */
[----:B------:R-:W-:Y:S01]  /*a880*/  IMAD.MOV.U32 R8, RZ, RZ, 0x3f800000 ;  /* 0x3f800000ff087424 */ /* 0x000fe200078e00ff */
[----:B------:R-:W-:Y:S01]  /*a890*/  MOV R13, 0x7f800000 ;  /* 0x7f800000000d7802 */ /* 0x000fe20000000f00 */
[----:B-1----:R-:W-:Y:S01]  /*a8a0*/  FADD R4, R4, R3 ;  /* 0x0000000304047221 */ /* 0x002fe20000000000 */
[----:B--2---:R-:W-:-:S04]  /*a8b0*/  FADD R14, R7, R0 ;  /* 0x00000000070e7221 */ /* 0x004fc80000000000 */
[----:B------:R-:W1:Y:S04]  /*a8c0*/  SHFL.BFLY PT, R9, R4, 0x2, 0x1f ;  /* 0x0c401f0004097f89 */ /* 0x000e6800000e0000 */
[----:B------:R-:W2:Y:S01]  /*a8d0*/  SHFL.BFLY PT, R21, R14, 0x2, 0x1f ;  /* 0x0c401f000e157f89 */ /* 0x000ea200000e0000 */
[C---:B-1----:R-:W-:Y:S01]  /*a8e0*/  FSETP.NE.AND P0, PT, R4.reuse, -R9, PT ;  /* 0x800000090400720b */ /* 0x042fe20003f05000 */
[----:B------:R-:W-:Y:S01]  /*a8f0*/  FADD R3, R4, R9 ;  /* 0x0000000904037221 */ /* 0x000fe20000000000 */
[----:B--2---:R-:W-:-:S11]  /*a900*/  FADD R7, R14, R21 ;  /* 0x000000150e077221 */ /* 0x004fd60000000000 */
[----:B------:R-:W-:Y:S05]  /*a910*/  @!P0 BRA `(.L_x_54) ;  /* 0x0000000000548947 */ /* 0x000fea0003800000 */
[----:B------:R-:W-:Y:S01]  /*a920*/  VIADD R0, R3, 0x1800000 ;  /* 0x0180000003007836 */ /* 0x000fe20000000000 */
[----:B------:R-:W-:Y:S04]  /*a930*/  BSSY B1, `(.L_x_55) ;  /* 0x000000c000017945 */ /* 0x000fe80003800000 */
[----:B------:R-:W-:-:S04]  /*a940*/  LOP3.LUT R0, R0, 0x7f800000, RZ, 0xc0, !PT ;  /* 0x7f80000000007812 */ /* 0x000fc800078ec0ff */
[----:B------:R-:W-:-:S13]  /*a950*/  ISETP.GT.U32.AND P0, PT, R0, 0x1ffffff, PT ;  /* 0x01ffffff0000780c */ /* 0x000fda0003f04070 */
[----:B------:R-:W-:Y:S05]  /*a960*/  @P0 BRA `(.L_x_56) ;  /* 0x0000000000100947 */ /* 0x000fea0003800000 */
[----:B------:R-:W-:-:S07]  /*a970*/  MOV R12, 0xa990 ;  /* 0x0000a990000c7802 */ /* 0x000fce0000000f00 */
[----:B------:R-:W-:Y:S05]  /*a980*/  CALL.REL.NOINC `($__internal_0_$__cuda_sm20_rcp_rn_f32_slowpath) ;  /* 0x0000003c00447944 */ /* 0x000fea0003c00000 */
[----:B------:R-:W-:Y:S01]  /*a990*/  MOV R8, R4 ;  /* 0x0000000400087202 */ /* 0x000fe20000000f00 */
[----:B------:R-:W-:Y:S06]  /*a9a0*/  BRA `(.L_x_57) ;  /* 0x0000000000107947 */ /* 0x000fec0003800000 */
.L_x_56:
[----:B------:R-:W1:Y:S02]  /*a9b0*/  MUFU.RCP R8, R3 ;  /* 0x0000000300087308 */ /* 0x000e640000001000 */
[----:B-1----:R-:W-:-:S04]  /*a9c0*/  FFMA R0, R3, R8, -1 ;  /* 0xbf80000003007423 */ /* 0x002fc80000000008 */
[----:B------:R-:W-:-:S04]  /*a9d0*/  FADD.FTZ R9, -R0, -RZ ;  /* 0x800000ff00097221 */ /* 0x000fc80000010100 */
[----:B------:R-:W-:-:S07]  /*a9e0*/  FFMA R8, R8, R9, R8 ;  /* 0x0000000908087223 */ /* 0x000fce0000000008 */
.L_x_57:
[----:B------:R-:W-:Y:S05]  /*a9f0*/  BSYNC B1 ;  /* 0x0000000000017941 */ /* 0x000fea0003800000 */
.L_x_55:
[----:B------:R-:W-:Y:S01]  /*aa00*/  FSETP.GEU.AND P0, PT, |R3|, 1.175494350822287508e-38, PT ;  /* 0x008000000300780b */ /* 0x000fe20003f0e200 */
[----:B------:R-:W-:-:S12]  /*aa10*/  ULDC UR4, c[0x0][0x600] ;  /* 0x0001800000047ab9 */ /* 0x000fd80000000800 */
[----:B------:R-:W-:-:S04]  /*aa20*/  @!P0 FMUL R3, R3, 16777216 ;  /* 0x4b80000003038820 */ /* 0x000fc80000400000 */
[----:B------:R-:W1:Y:S02]  /*aa30*/  MUFU.LG2 R0, R3 ;  /* 0x0000000300007308 */ /* 0x000e640000000c00 */
[----:B-1----:R-:W-:-:S04]  /*aa40*/  @!P0 FADD R0, R0, -24 ;  /* 0xc1c0000000008421 */ /* 0x002fc80000000000 */
[----:B------:R-:W-:-:S04]  /*aa50*/  FMUL R0, R0, 0.69314718246459960938 ;  /* 0x3f31721800007820 */ /* 0x000fc80000400000 */
[----:B------:R-:W-:-:S07]  /*aa60*/  FFMA R13, R5, UR4, R0 ;  /* 0x00000004050d7c23 */ /* 0x000fce0008000000 */
.L_x_54:
[----:B------:R-:W-:Y:S05]  /*aa70*/  BSYNC B0 ;  /* 0x0000000000007941 */ /* 0x000fea0003800000 */
.L_x_53:
[----:B------:R-:W-:Y:S01]  /*aa80*/  FSETP.NE.AND P0, PT, R14, -R21, PT ;  /* 0x800000150e00720b */ /* 0x000fe20003f05000 */
[----:B------:R-:W-:Y:S01]  /*aa90*/  ULDC UR4, c[0x0][0x608] ;  /* 0x0001820000047ab9 */ /* 0x000fe20000000800 */
[----:B------:R-:W-:Y:S01]  /*aaa0*/  BSSY B0, `(.L_x_58) ;  /* 0x0000039000007945 */ /* 0x000fe20003800000 */
[----:B------:R-:W-:-:S04]  /*aab0*/  FMUL R8, R8, UR4 ;  /* 0x0000000408087c20 */ /* 0x000fc80008400000 */
        /* <DEDUP_REMOVED lines=32> */
[----:B------:R-:W-:Y:S06]  /*acc0*/  @!P0 BRA `(.L_x_59) ;  /* 0x0000000000588947 */ /* 0x000fec0003800000 */
[----:B------:R-:W-:Y:S01]  /*acd0*/  VIADD R0, R7, 0x1800000 ;  /* 0x0180000007007836 */ /* 0x000fe20000000000 */
[----:B------:R-:W-:Y:S04]  /*ace0*/  BSSY B1, `(.L_x_60) ;  /* 0x000000d000017945 */ /* 0x000fe80003800000 */
[----:B------:R-:W-:-:S04]  /*acf0*/  LOP3.LUT R0, R0, 0x7f800000, RZ, 0xc0, !PT ;  /* 0x7f80000000007812 */ /* 0x000fc800078ec0ff */
[----:B------:R-:W-:-:S13]  /*ad00*/  ISETP.GT.U32.AND P0, PT, R0, 0x1ffffff, PT ;  /* 0x01ffffff0000780c */ /* 0x000fda0003f04070 */
[----:B------:R-:W-:Y:S05]  /*ad10*/  @P0 BRA `(.L_x_61) ;  /* 0x0000000000140947 */ /* 0x000fea0003800000 */
[----:B------:R-:W-:Y:S02]  /*ad20*/  MOV R3, R7 ;  /* 0x0000000700037202 */ /* 0x000fe40000000f00 */
[----:B------:R-:W-:-:S07]  /*ad30*/  MOV R12, 0xad50 ;  /* 0x0000ad50000c7802 */ /* 0x000fce0000000f00 */
[----:B------:R-:W-:Y:S05]  /*ad40*/  CALL.REL.NOINC `($__internal_0_$__cuda_sm20_rcp_rn_f32_slowpath) ;  /* 0x0000003800547944 */ /* 0x000fea0003c00000 */
[----:B------:R-:W-:Y:S01]  /*ad50*/  MOV R10, R4 ;  /* 0x00000004000a7202 */ /* 0x000fe20000000f00 */
[----:B------:R-:W-:Y:S06]  /*ad60*/  BRA `(.L_x_62) ;  /* 0x0000000000107947 */ /* 0x000fec0003800000 */
.L_x_61:
[----:B------:R-:W1:Y:S02]  /*ad70*/  MUFU.RCP R10, R7 ;  /* 0x00000007000a7308 */ /* 0x000e640000001000 */
[----:B-1----:R-:W-:-:S04]  /*ad80*/  FFMA R0, R7, R10, -1 ;  /* 0xbf80000007007423 */ /* 0x002fc8000000000a */
[----:B------:R-:W-:-:S04]  /*ad90*/  FADD.FTZ R3, -R0, -RZ ;  /* 0x800000ff00037221 */ /* 0x000fc80000010100 */
[----:B------:R-:W-:-:S07]  /*ada0*/  FFMA R10, R10, R3, R10 ;  /* 0x000000030a0a7223 */ /* 0x000fce000000000a */
.L_x_62:
[----:B------:R-:W-:Y:S05]  /*adb0*/  BSYNC B1 ;  /* 0x0000000000017941 */ /* 0x000fea0003800000 */
.L_x_60:
[----:B------:R-:W-:Y:S01]  /*adc0*/  FSETP.GEU.AND P0, PT, |R7|, 1.175494350822287508e-38, PT ;  /* 0x008000000700780b */ /* 0x000fe20003f0e200 */
[----:B------:R-:W-:-:S12]  /*add0*/  ULDC UR4, c[0x0][0x600] ;  /* 0x0001800000047ab9 */ /* 0x000fd80000000800 */
[----:B------:R-:W-:-:S04]  /*ade0*/  @!P0 FMUL R7, R7, 16777216 ;  /* 0x4b80000007078820 */ /* 0x000fc80000400000 */
[----:B------:R-:W1:Y:S02]  /*adf0*/  MUFU.LG2 R0, R7 ;  /* 0x0000000700007308 */ /* 0x000e640000000c00 */
[----:B-1----:R-:W-:-:S04]  /*ae00*/  @!P0 FADD R0, R0, -24 ;  /* 0xc1c0000000008421 */ /* 0x002fc80000000000 */
[----:B------:R-:W-:-:S04]  /*ae10*/  FMUL R11, R0, 0.69314718246459960938 ;  /* 0x3f317218000b7820 */ /* 0x000fc80000400000 */
[----:B------:R-:W-:-:S07]  /*ae20*/  FFMA R11, R6, UR4, R11 ;  /* 0x00000004060b7c23 */ /* 0x000fce000800000b */
.L_x_59:
[----:B------:R-:W-:Y:S05]  /*ae30*/  BSYNC B0 ;  /* 0x0000000000007941 */ /* 0x000fea0003800000 */
.L_x_58:
[----:B------:R-:W-:Y:S01]  /*ae40*/  SHF.L.U32 R0, R22, 0x1f, RZ ;  /* 0x0000001f16007819 */ /* 0x000fe200000006ff */
[----:B------:R-:W-:Y:S01]  /*ae50*/  UISETP.NE.AND UP0, UPT, UR46, 0x1, UPT ;  /* 0x000000012e00788c */ /* 0x000fe2000bf05270 */
[----:B------:R-:W-:Y:S01]  /*ae60*/  LOP3.LUT P0, RZ, R2, 0x3, RZ, 0xc0, !PT ;  /* 0x0000000302ff7812 */ /* 0x000fe2000780c0ff */
[----:B------:R-:W-:Y:S01]  /*ae70*/  UISETP.NE.AND UP1, UPT, UR46, 0x2, UPT ;  /* 0x000000022e00788c */ /* 0x000fe2000bf25270 */
[----:B------:R-:W1:Y:S01]  /*ae80*/  SYNCS.PHASECHK.TRANS64.TRYWAIT P1, [UR48+0x8], R0 ;  /* 0x00000800ff0075a7 */ /* 0x000e620008020170 */
[----:B------:R-:W-:Y:S02]  /*ae90*/  ULDC UR4, c[0x0][0x608] ;  /* 0x0001820000047ab9 */ /* 0x000fe40000000800 */
[----:B------:R-:W-:-:S05]  /*aea0*/  FMUL R10, R10, UR4 ;  /* 0x000000040a0a7c20 */ /* 0x000fca0008400000 */
[----:B------:R-:W-:Y:S02]  /*aeb0*/  @!UP0 ULOP3.LUT UP2, URZ, UR42, 0x2, URZ, 0xc0, !UPT ;  /* 0x000000022a3f8892 */ /* 0x000fe4000f84c03f */
[----:B------:R-:W-:Y:S02]  /*aec0*/  @!UP0 ULOP3.LUT UR42, UR42, 0x1, URZ, 0xc0, !UPT ;  /* 0x000000012a2a8892 */ /* 0x000fe4000f8ec03f */
[----:B------:R-:W-:Y:S02]  /*aed0*/  @!UP0 USEL UR5, URZ, 0x1, UP2 ;  /* 0x000000013f058887 */ /* 0x000fe40009000000 */
[----:B------:R-:W-:Y:S02]  /*aee0*/  @!UP1 UIADD3 UR6, UR42, 0x1, URZ ;  /* 0x000000012a069890 */ /* 0x000fe4000fffe03f */
[----:B------:R-:W-:Y:S02]  /*aef0*/  @!UP0 ULOP3.LUT UR37, UR37, UR5, URZ, 0x3c, !UPT ;  /* 0x0000000525258292 */ /* 0x000fe4000f8e3c3f */
[----:B------:R-:W-:-:S02]  /*af00*/  @!UP1 UISETP.GT.U32.AND UP2, UPT, UR6, 0x1, UPT ;  /* 0x000000010600988c */ /* 0x000fc4000bf44070 */
[----:B------:R-:W-:Y:S02]  /*af10*/  @!UP1 ULOP3.LUT UR42, UR42, 0x1, URZ, 0xc, !UPT ;  /* 0x000000012a2a9892 */ /* 0x000fe4000f8e0c3f */
[----:B------:R-:W-:-:S04]  /*af20*/  @!UP1 USEL UR5, URZ, 0x1, !UP2 ;  /* 0x000000013f059887 */ /* 0x000fc8000d000000 */
[----:B------:R-:W-:Y:S01]  /*af30*/  @!UP1 ULOP3.LUT UR37, UR37, UR5, URZ, 0x3c, !UPT ;  /* 0x0000000525259292 */ /* 0x000fe2000f8e3c3f */
[----:B-1----:R-:W-:Y:S11]  /*af40*/  @!P1 BRA `(.L_x_63) ;  /* 0x0000003000dc9947 */ /* 0x002ff60003800000 */
.L_x_132:
[----:B------:R-:W-:Y:S04]  /*af50*/  BSSY B0, `(.L_x_64) ;  /* 0x000001b000007945 */ /* 0x000fe80003800000 */
[----:B------:R-:W-:Y:S05]  /*af60*/  @P0 BRA `(.L_x_65) ;  /* 0x0000000000640947 */ /* 0x000fea0003800000 */
[----:B------:R-:W2:Y:S01]  /*af70*/  LDC.64 R6, c[0x0][0x688] ;  /* 0x0001a200ff067b82 */ /* 0x000ea20000000a00 */
[----:B-1----:R-:W-:Y:S01]  /*af80*/  LOP3.LUT R0, R2, 0x60, RZ, 0xc0, !PT ;  /* 0x0000006002007812 */ /* 0x002fe200078ec0ff */
[----:B------:R-:W-:Y:S01]  /*af90*/  UIADD3 UR4, -UR40, URZ, URZ ;  /* 0x0000003f28047290 */ /* 0x000fe2000fffe13f */
[----:B------:R-:W-:Y:S01]  /*afa0*/  SHF.R.U32.HI R4, RZ, 0x2, R2 ;  /* 0x00000002ff047819 */ /* 0x000fe20000011602 */
[----:B------:R-:W-:Y:S01]  /*afb0*/  ULDC UR5, c[0x0][0xa10] ;  /* 0x0002840000057ab9 */ /* 0x000fe20000000800 */
[----:B------:R-:W-:Y:S01]  /*afc0*/  SHF.R.U32.HI R0, RZ, 0x5, R0 ;  /* 0x00000005ff007819 */ /* 0x000fe20000011600 */
[----:B------:R-:W-:Y:S01]  /*afd0*/  UIMAD UR4, UR5, UR4, UR39 ;  /* 0x00000004050472a4 */ /* 0x000fe2000f8e0227 */
[----:B------:R-:W-:Y:S01]  /*afe0*/  LOP3.LUT R4, R4, 0x7, RZ, 0xc0, !PT ;  /* 0x0000000704047812 */ /* 0x000fe200078ec0ff */
[----:B------:R-:W-:Y:S01]  /*aff0*/  IMAD.SHL.U32 R3, R18, 0x40, RZ ;  /* 0x0000004012037824 */ /* 0x000fe200078e00ff */
[----:B------:R-:W-:-:S04]  /*b000*/  SHF.L.U32 R5, R0, 0x4, RZ ;  /* 0x0000000400057819 */ /* 0x000fc800000006ff */
[----:B------:R-:W-:-:S04]  /*b010*/  LOP3.LUT R4, R5, 0xfffffff0, R4, 0xe2, !PT ;  /* 0xfffffff005047812 */ /* 0x000fc800078ee204 */
[----:B------:R-:W-:Y:S01]  /*b020*/  IADD3 R5, R3, R4, RZ ;  /* 0x0000000403057210 */ /* 0x000fe20007ffe0ff */
[----:B--2---:R-:W-:Y:S01]  /*b030*/  IMAD R0, R6, UR4, R3 ;  /* 0x0000000406007c24 */ /* 0x004fe2000f8e0203 */
[----:B------:R-:W-:-:S03]  /*b040*/  ULDC UR4, c[0x0][0x288] ;  /* 0x0000a20000047ab9 */ /* 0x000fc60000000800 */
[C---:B------:R-:W-:Y:S01]  /*b050*/  VIADD R6, R5.reuse, 0x8 ;  /* 0x0000000805067836 */ /* 0x040fe20000000000 */
[----:B------:R-:W-:Y:S01]  /*b060*/  ISETP.GE.U32.AND P0, PT, R5, UR4, PT ;  /* 0x0000000405007c0c */ /* 0x000fe2000bf06070 */
[----:B------:R-:W-:-:S03]  /*b070*/  IMAD R3, R7, UR36, R0 ;  /* 0x0000002407037c24 */ /* 0x000fc6000f8e0200 */
[----:B------:R-:W-:Y:S01]  /*b080*/  ISETP.GE.U32.AND P1, PT, R6, UR4, PT ;  /* 0x0000000406007c0c */ /* 0x000fe2000bf26070 */
[----:B------:R-:W-:Y:S01]  /*b090*/  ULDC.64 UR4, c[0x0][0x680] ;  /* 0x0001a00000047ab9 */ /* 0x000fe20000000a00 */
[----:B------:R-:W-:-:S04]  /*b0a0*/  IADD3 R0, P2, R4, R3, RZ ;  /* 0x0000000304007210 */ /* 0x000fc80007f5e0ff */
[----:B------:R-:W-:Y:S02]  /*b0b0*/  LEA.HI.X.SX32 R3, R3, RZ, 0x1, P2 ;  /* 0x000000ff03037211 */ /* 0x000fe400010f0eff */
[----:B------:R-:W-:-:S04]  /*b0c0*/  LEA R4, P2, R0, UR4, 0x2 ;  /* 0x0000000400047c11 */ /* 0x000fc8000f8410ff */
[----:B------:R-:W-:-:S05]  /*b0d0*/  LEA.HI.X R5, R0, UR5, R3, 0x2, P2 ;  /* 0x0000000500057c11 */ /* 0x000fca00090f1403 */
[----:B------:R2:W-:Y:S04]  /*b0e0*/  @!P0 STG.E desc[UR54][R4.64], R13 ;  /* 0x0000000d04008986 */ /* 0x0005e8000c101936 */
[----:B------:R2:W-:Y:S02]  /*b0f0*/  @!P1 STG.E desc[UR54][R4.64+0x20], R11 ;  /* 0x0000200b04009986 */ /* 0x0005e4000c101936 */
.L_x_65:
[----:B------:R-:W-:Y:S05]  /*b100*/  BSYNC B0 ;  /* 0x0000000000007941 */ /* 0x000fea0003800000 */
.L_x_64:
[----:B------:R-:W-:Y:S01]  /*b110*/  ULDC.64 UR4, c[0x0][0x730] ;  /* 0x0001cc0000047ab9 */ /* 0x000fe20000000a00 */
[-C--:B------:R-:W-:Y:S01]  /*b120*/  FMUL R90, R90, R10.reuse ;  /* 0x0000000a5a5a7220 */ /* 0x080fe20000400000 */
[----:B------:R-:W-:Y:S01]  /*b130*/  ISETP.NE.U32.AND P0, PT, RZ, UR4, PT ;  /* 0x00000004ff007c0c */ /* 0x000fe2000bf05070 */
[-C--:B------:R-:W-:Y:S01]  /*b140*/  FMUL R91, R91, R10.reuse ;  /* 0x0000000a5b5b7220 */ /* 0x080fe20000400000 */
[-C--:B------:R-:W-:Y:S01]  /*b150*/  FMUL R94, R94, R10.reuse ;  /* 0x0000000a5e5e7220 */ /* 0x080fe20000400000 */
[-C--:B------:R-:W-:Y:S01]  /*b160*/  FMUL R95, R95, R10.reuse ;  /* 0x0000000a5f5f7220 */ /* 0x080fe20000400000 */
[----:B------:R-:W-:Y:S01]  /*b170*/  ISETP.NE.AND.EX P0, PT, RZ, UR5, PT, P0 ;  /* 0x00000005ff007c0c */ /* 0x000fe2000bf05300 */
        /* <DEDUP_REMOVED lines=28> */
[----:B------:R-:W-:Y:S06]  /*b340*/  @P0 BRA `(.L_x_66) ;  /* 0x0000000000240947 */ /* 0x000fec0003800000 */
[----:B------:R-:W-:Y:S02]  /*b350*/  ULDC.64 UR4, c[0x0][0x728] ;  /* 0x0001ca0000047ab9 */ /* 0x000fe40000000a00 */
[----:B------:R-:W-:-:S04]  /*b360*/  ISETP.NE.U32.AND P0, PT, RZ, UR4, PT ;  /* 0x00000004ff007c0c */ /* 0x000fc8000bf05070 */
[----:B------:R-:W-:-:S13]  /*b370*/  ISETP.NE.AND.EX P0, PT, RZ, UR5, PT, P0 ;  /* 0x00000005ff007c0c */ /* 0x000fda000bf05300 */
[----:B------:R-:W-:Y:S05]  /*b380*/  @!P0 BRA `(.L_x_67) ;  /* 0x00000000000c8947 */ /* 0x000fea0003800000 */
[----:B--2---:R-:W2:Y:S02]  /*b390*/  LDC.64 R4, c[0x0][0x728] ;  /* 0x0001ca00ff047b82 */ /* 0x004ea40000000a00 */
[----:B--2---:R3:W5:Y:S01]  /*b3a0*/  LDG.E R16, desc[UR54][R4.64] ;  /* 0x0000003604107981 */ /* 0x004762000c1e1900 */
[----:B------:R-:W-:Y:S05]  /*b3b0*/  BRA `(.L_x_66) ;  /* 0x0000000000087947 */ /* 0x000fea0003800000 */
.L_x_67:
[----:B------:R-:W-:Y:S02]  /*b3c0*/  ULDC UR4, c[0x0][0x720] ;  /* 0x0001c80000047ab9 */ /* 0x000fe40000000800 */
[----:B------:R-:W-:-:S07]  /*b3d0*/  MOV R16, UR4 ;  /* 0x0000000400107c02 */ /* 0x000fce0008000f00 */
.L_x_66:
[----:B-1----:R-:W-:-:S04]  /*b3e0*/  MOV R0, RZ ;  /* 0x000000ff00007202 */ /* 0x002fc80000000f00 */
[----:B------:R-:W-:-:S13]  /*b3f0*/  LOP3.LUT P0, RZ, R0, 0x1bf, RZ, 0xc0, !PT ;  /* 0x000001bf00ff7812 */ /* 0x000fda000780c0ff */
[----:B------:R-:W-:Y:S05]  /*b400*/  @!P0 BRA `(.L_x_68) ;  /* 0x0000000000408947 */ /* 0x000fea0003800000 */
[----:B------:R-:W-:Y:S01]  /*b410*/  MOV R0, 0x0 ;  /* 0x0000000000007802 */ /* 0x000fe20000000f00 */
[----:B------:R-:W-:Y:S01]  /*b420*/  ULDC.64 UR4, c[0x4][0x70] ;  /* 0x01001c0000047ab9 */ /* 0x000fe20000000a00 */
[----:B------:R-:W-:Y:S01]  /*b430*/  ULDC.64 UR6, c[0x4][0x8] ;  /* 0x0100020000067ab9 */ /* 0x000fe20000000a00 */
[----:B--23--:R-:W-:Y:S01]  /*b440*/  MOV R4, UR4 ;  /* 0x0000000400047c02 */ /* 0x00cfe20008000f00 */
[----:B------:R1:W2:Y:S01]  /*b450*/  LDC.64 R14, c[0x4][R0] ;  /* 0x01000000000e7b82 */ /* 0x0002a20000000a00 */
[----:B------:R-:W-:Y:S01]  /*b460*/  IMAD.U32 R5, RZ, RZ, UR5 ;  /* 0x00000005ff057e24 */ /* 0x000fe2000f8e00ff */
[----:B------:R-:W-:Y:S01]  /*b470*/  ULDC.64 UR4, c[0x4][0x78] ;  /* 0x01001e0000047ab9 */ /* 0x000fe20000000a00 */
[----:B------:R-:W-:Y:S01]  /*b480*/  IMAD.U32 R10, RZ, RZ, UR6 ;  /* 0x00000006ff0a7e24 */ /* 0x000fe2000f8e00ff */
[----:B------:R-:W-:Y:S01]  /*b490*/  MOV R6, UR4 ;  /* 0x0000000400067c02 */ /* 0x000fe20008000f00 */
[----:B------:R-:W-:Y:S01]  /*b4a0*/  IMAD.MOV.U32 R12, RZ, RZ, 0x1 ;  /* 0x00000001ff0c7424 */ /* 0x000fe200078e00ff */
[----:B------:R-:W-:-:S02]  /*b4b0*/  MOV R7, UR5 ;  /* 0x0000000500077c02 */ /* 0x000fc40008000f00 */
[----:B------:R-:W-:Y:S02]  /*b4c0*/  MOV R11, UR7 ;  /* 0x00000007000b7c02 */ /* 0x000fe40008000f00 */
[----:B------:R-:W-:Y:S02]  /*b4d0*/  MOV R8, 0x70 ;  /* 0x0000007000087802 */ /* 0x000fe40000000f00 */
[----:B-1----:R-:W-:-:S07]  /*b4e0*/  MOV R13, RZ ;  /* 0x000000ff000d7202 */ /* 0x002fce0000000f00 */
[----:B------:R-:W-:-:S07]  /*b4f0*/  LEPC R20, `(.L_x_68) ;  /* 0x000000001014794e */ /* 0x000fce0000000000 */
[----:B--2--5:R-:W-:Y:S05]  /*b500*/  CALL.ABS.NOINC R14 ;  /* 0x000000000e007343 */ /* 0x024fea0003c00000 */
.L_x_68:
[----:B------:R-:W-:Y:S01]  /*b510*/  MOV R24, UR41 ;  /* 0x0000002900187c02 */ /* 0x000fe20008000f00 */
[----:B------:R-:W-:-:S04]  /*b520*/  IMAD.U32 R3, RZ, RZ, UR46 ;  /* 0x0000002eff037e24 */ /* 0x000fc8000f8e00ff */
[----:B------:R-:W-:-:S05]  /*b530*/  IMAD R24, R3, 0x2200, R24 ;  /* 0x0000220003187824 */ /* 0x000fca00078e0218 */
[----:B------:R-:W-:-:S04]  /*b540*/  IADD3 R25, R24, 0x2de00, RZ ;  /* 0x0002de0018197810 */ /* 0x000fc80007ffe0ff */
        /* <DEDUP_REMOVED lines=9> */
[----:B------:R-:W-:Y:S01]  /*b5e0*/  MOV R6, UR6 ;  /* 0x0000000600067c02 */ /* 0x000fe20008000f00 */
[----:B------:R-:W-:Y:S01]  /*b5f0*/  IMAD.U32 R10, RZ, RZ, UR4 ;  /* 0x00000004ff0a7e24 */ /* 0x000fe2000f8e00ff */
[----:B------:R-:W-:Y:S01]  /*b600*/  MOV R7, UR7 ;  /* 0x0000000700077c02 */ /* 0x000fe20008000f00 */
[----:B------:R-:W-:Y:S01]  /*b610*/  IMAD.MOV.U32 R12, RZ, RZ, 0x1 ;  /* 0x00000001ff0c7424 */ /* 0x000fe200078e00ff */
[----:B------:R-:W-:-:S02]  /*b620*/  MOV R11, UR5 ;  /* 0x00000005000b7c02 */ /* 0x000fc40008000f00 */
[----:B------:R-:W-:Y:S02]  /*b630*/  MOV R8, 0x70 ;  /* 0x0000007000087802 */ /* 0x000fe40000000f00 */
[----:B-1----:R-:W-:-:S07]  /*b640*/  MOV R13, RZ ;  /* 0x000000ff000d7202 */ /* 0x002fce0000000f00 */
[----:B------:R-:W-:-:S07]  /*b650*/  LEPC R20, `(.L_x_69) ;  /* 0x000000001014794e */ /* 0x000fce0000000000 */
[----:B--2--5:R-:W-:Y:S05]  /*b660*/  CALL.ABS.NOINC R14 ;  /* 0x000000000e007343 */ /* 0x024fea0003c00000 */
.L_x_69:
[C---:B------:R-:W-:Y:S01]  /*b670*/  SHF.L.U32 R0, R2.reuse, 0x4, RZ ;  /* 0x0000000402007819 */ /* 0x040fe200000006ff */
[----:B------:R-:W-:Y:S01]  /*b680*/  IMAD.SHL.U32 R3, R2, 0x20, RZ ;  /* 0x0000002002037824 */ /* 0x000fe200078e00ff */
[----:B------:R-:W-:Y:S01]  /*b690*/  ULDC.64 UR4, c[0x0][0x730] ;  /* 0x0001cc0000047ab9 */ /* 0x000fe20000000a00 */
[----:B--23--:R-:W-:Y:S02]  /*b6a0*/  SHF.R.U32.HI R5, RZ, 0x1, R2 ;  /* 0x00000001ff057819 */ /* 0x00cfe40000011602 */
[----:B------:R-:W-:Y:S02]  /*b6b0*/  LOP3.LUT R0, R0, 0x600, RZ, 0xc0, !PT ;  /* 0x0000060000007812 */ /* 0x000fe400078ec0ff */
[----:B------:R-:W-:Y:S02]  /*b6c0*/  LOP3.LUT R4, R3, 0xc0, RZ, 0xc0, !PT ;  /* 0x000000c003047812 */ /* 0x000fe400078ec0ff */
[--C-:B------:R-:W-:Y:S02]  /*b6d0*/  LOP3.LUT R0, R0, 0x20, R3.reuse, 0xf8, !PT ;  /* 0x0000002000007812 */ /* 0x100fe400078ef803 */
[----:B------:R-:W-:Y:S01]  /*b6e0*/  ISETP.NE.U32.AND P0, PT, RZ, UR4, PT ;  /* 0x00000004ff007c0c */ /* 0x000fe2000bf05070 */
[----:B------:R-:W-:Y:S01]  /*b6f0*/  ULDC UR4, c[0x0][0x720] ;  /* 0x0001c80000047ab9 */ /* 0x000fe20000000800 */
[----:B------:R-:W-:-:S02]  /*b700*/  LOP3.LUT R3, R0, 0x100, R3, 0xf8, !PT ;  /* 0x0000010000037812 */ /* 0x000fc400078ef803 */
[----:B------:R-:W-:Y:S02]  /*b710*/  LOP3.LUT R0, R2, 0x7f, RZ, 0xc0, !PT ;  /* 0x0000007f02007812 */ /* 0x000fe400078ec0ff */
[----:B------:R-:W-:Y:S02]  /*b720*/  ISETP.NE.AND.EX P0, PT, RZ, UR5, PT, P0 ;  /* 0x00000005ff007c0c */ /* 0x000fe4000bf05300 */
[----:B------:R-:W-:Y:S02]  /*b730*/  IADD3 R0, R0, 0x1f, RZ ;  /* 0x0000001f00007810 */ /* 0x000fe40007ffe0ff */
[----:B------:R-:W-:Y:S02]  /*b740*/  LOP3.LUT R4, R4, 0x8, R5, 0xf8, !PT ;  /* 0x0000000804047812 */ /* 0x000fe400078ef805 */
[----:B------:R-:W-:Y:S02]  /*b750*/  SHF.L.U32 R5, R2, 0x2, RZ ;  /* 0x0000000202057819 */ /* 0x000fe400000006ff */
[----:B-----5:R-:W-:-:S02]  /*b760*/  FSEL R45, R16, UR4, !P0 ;  /* 0x00000004102d7c08 */ /* 0x020fc4000c000000 */
[----:B------:R-:W-:Y:S02]  /*b770*/  ISETP.GT.U32.AND P1, PT, R0, 0x3e, PT ;  /* 0x0000003e0000780c */ /* 0x000fe40003f24070 */
[----:B------:R-:W-:Y:S01]  /*b780*/  LOP3.LUT R4, R4, 0x18, R5, 0x78, !PT ;  /* 0x0000001804047812 */ /* 0x000fe200078e7805 */
[-C--:B------:R-:W-:Y:S01]  /*b790*/  FMUL R5, R90, R45.reuse ;  /* 0x0000002d5a057220 */ /* 0x080fe20000400000 */
[-C--:B------:R-:W-:Y:S01]  /*b7a0*/  FMUL R0, R91, R45.reuse ;  /* 0x0000002d5b007220 */ /* 0x080fe20000400000 */
[-C--:B------:R-:W-:Y:S01]  /*b7b0*/  FMUL R7, R94, R45.reuse ;  /* 0x0000002d5e077220 */ /* 0x080fe20000400000 */
[----:B------:R-:W-:Y:S01]  /*b7c0*/  LOP3.LUT R3, R3, R4, RZ, 0xfc, !PT ;  /* 0x0000000403037212 */ /* 0x000fe200078efcff */
        /* <DEDUP_REMOVED lines=14> */
[----:B------:R-:W-:Y:S01]  /*b8b0*/  IMAD.MOV.U32 R0, RZ, RZ, 0x20 ;  /* 0x00000020ff007424 */ /* 0x000fe200078e00ff */
[----:B------:R-:W-:Y:S01]  /*b8c0*/  LOP3.LUT P0, RZ, R2, 0x4, RZ, 0xc0, !PT ;  /* 0x0000000402ff7812 */ /* 0x000fe2000780c0ff */
        /* <DEDUP_REMOVED lines=55> */
[----:B------:R-:W-:Y:S02]  /*bc40*/  SEL R0, R0, 0xffffffe0, !P0 ;  /* 0xffffffe000007807 */ /* 0x000fe40004000000 */
[C---:B------:R-:W-:Y:S02]  /*bc50*/  LEA R25, R3.reuse, R25, 0x1 ;  /* 0x0000001903197211 */ /* 0x040fe400078e08ff */
[----:B------:R-:W-:Y:S01]  /*bc60*/  LEA R45, R3, R24, 0x1 ;  /* 0x00000018032d7211 */ /* 0x000fe200078e08ff */
[----:B------:R-:W-:Y:S06]  /*bc70*/  @P1 BRA `(.L_x_70) ;  /* 0x0000000000041947 */ /* 0x000fec0003800000 */
[----:B------:R-:W-:-:S04]  /*bc80*/  DEPBAR.LE SB0, 0x1 ;  /* 0x000080400000791a */ /* 0x000fc80000000000 */
.L_x_70:
[----:B------:R-:W-:Y:S05]  /*bc90*/  WARPSYNC.ALL ;  /* 0x0000000000007948 */ /* 0x000fea0003800000 */
[----:B------:R-:W-:Y:S01]  /*bca0*/  BAR.SYNC.DEFER_BLOCKING 0x1, 0x80 ;  /* 0x0042000000007b1d */ /* 0x000fe20000010000 */
[----:B------:R-:W-:Y:S01]  /*bcb0*/  IMAD.IADD R3, R25, 0x1, R0 ;  /* 0x0000000119037824 */ /* 0x000fe200078e0200 */
[----:B------:R-:W-:Y:S02]  /*bcc0*/  F2FP.BF16.F32.PACK_AB R13, R13, R14 ;  /* 0x0000000e0d0d723e */ /* 0x000fe400000010ff */
[----:B------:R-:W-:Y:S02]  /*bcd0*/  F2FP.BF16.F32.PACK_AB R112, R113, R112 ;  /* 0x000000707170723e */ /* 0x000fe400000010ff */
[----:B------:R-:W-:Y:S01]  /*bce0*/  BSSY B0, `(.L_x_71) ;  /* 0x000001f000007945 */ /* 0x000fe20003800000 */
[----:B------:R-:W-:-:S02]  /*bcf0*/  F2FP.BF16.F32.PACK_AB R12, R105, R104 ;  /* 0x00000068690c723e */ /* 0x000fc400000010ff */
[----:B------:R-:W-:Y:S02]  /*bd00*/  F2FP.BF16.F32.PACK_AB R14, R109, R108 ;  /* 0x0000006c6d0e723e */ /* 0x000fe400000010ff */
[----:B------:R-:W-:Y:S02]  /*bd10*/  F2FP.BF16.F32.PACK_AB R15, R15, R20 ;  /* 0x000000140f0f723e */ /* 0x000fe400000010ff */
[----:B------:R-:W-:Y:S02]  /*bd20*/  F2FP.BF16.F32.PACK_AB R113, R21, R26 ;  /* 0x0000001a1571723e */ /* 0x000fe400000010ff */
[----:B------:R-:W-:Y:S02]  /*bd30*/  F2FP.BF16.F32.PACK_AB R114, R117, R116 ;  /* 0x000000747572723e */ /* 0x000fe400000010ff */
[----:B------:R-:W-:Y:S02]  /*bd40*/  F2FP.BF16.F32.PACK_AB R115, R27, R28 ;  /* 0x0000001c1b73723e */ /* 0x000fe400000010ff */
[----:B------:R-:W-:Y:S01]  /*bd50*/  IADD3 R0, R0, 0x1000, R25 ;  /* 0x0000100000007810 */ /* 0x000fe20007ffe019 */
[----:B------:R1:W-:Y:S04]  /*bd60*/  STSM.16.M88.4 [R45+0x2de00], R4 ;  /* 0x02de00042d007844 */ /* 0x0003e80000000200 */
[----:B------:R1:W-:Y:S01]  /*bd70*/  STSM.16.M88.4 [R3], R8 ;  /* 0x0000000803007844 */ /* 0x0003e20000000200 */
[----:B------:R-:W-:Y:S01]  /*bd80*/  @!PT LDS RZ, [RZ] ;  /* 0x00000000fffff984 */ /* 0x000fe20000000800 */
[----:B------:R-:W-:Y:S01]  /*bd90*/  @!PT LDS RZ, [RZ] ;  /* 0x00000000fffff984 */ /* 0x000fe20000000800 */
[----:B------:R-:W-:Y:S01]  /*bda0*/  @!PT LDS RZ, [RZ] ;  /* 0x00000000fffff984 */ /* 0x000fe20000000800 */
[----:B------:R-:W-:Y:S01]  /*bdb0*/  @!PT LDS RZ, [RZ] ;  /* 0x00000000fffff984 */ /* 0x000fe20000000800 */
[----:B------:R2:W-:Y:S06]  /*bdc0*/  MEMBAR.ALL.CTA ;  /* 0x0000000000007992 */ /* 0x0005ec0000008000 */
[----:B--2---:R-:W2:Y:S02]  /*bdd0*/  FENCE.VIEW.ASYNC.S ;  /* 0x00000000000073c6 */ /* 0x004ea40000000000 */
[----:B--2---:R-:W-:Y:S06]  /*bde0*/  BAR.SYNC.DEFER_BLOCKING 0x1, 0x80 ;  /* 0x0042000000007b1d */ /* 0x004fec0000010000 */
[----:B------:R-:W-:Y:S05]  /*bdf0*/  @P1 BRA `(.L_x_72) ;  /* 0x0000000000341947 */ /* 0x000fea0003800000 */
[----:B------:R-:W-:Y:S01]  /*be00*/  R2UR UR34, R18 ;  /* 0x00000000122272ca */ /* 0x000fe200000e0000 */
[----:B------:R-:W-:Y:S01]  /*be10*/  UIADD3 UR35, -UR40, URZ, URZ ;  /* 0x0000003f28237290 */ /* 0x000fe2000fffe13f */
[----:B------:R-:W-:Y:S01]  /*be20*/  R2UR UR32, R24 ;  /* 0x00000000182072ca */ /* 0x000fe200000e0000 */
[----:B------:R-:W-:Y:S01]  /*be30*/  UIADD3 UR6, UP0, UR52, 0x670, URZ ;  /* 0x0000067034067890 */ /* 0x000fe2000ff1e03f */
[----:B------:R-:W-:Y:S01]  /*be40*/  ULDC UR4, c[0x0][0xa10] ;  /* 0x0002840000047ab9 */ /* 0x000fe20000000800 */
[----:B------:R-:W-:Y:S01]  /*be50*/  UMOV UR33, URZ ;  /* 0x0000003f00217c82 */ /* 0x000fe20008000000 */
[----:B------:R-:W-:Y:S02]  /*be60*/  UIMAD UR35, UR4, UR35, UR39 ;  /* 0x00000023042372a4 */ /* 0x000fe4000f8e0227 */
[----:B------:R-:W-:-:S05]  /*be70*/  UIADD3.X UR7, URZ, UR53, URZ, UP0, !UPT ;  /* 0x000000353f077290 */ /* 0x000fca00087fe43f */
[----:B------:R-:W-:Y:S02]  /*be80*/  USHF.L.U32 UR34, UR34, 0x6, URZ ;  /* 0x0000000622227899 */ /* 0x000fe4000800063f */
[----:B------:R-:W-:-:S09]  /*be90*/  UIADD3 UR32, UR32, 0x2de00, URZ ;  /* 0x0002de0020207890 */ /* 0x000fd2000fffe03f */
[----:B------:R2:W-:Y:S01]  /*bea0*/  UTMASTG.4D [UR32], [UR6] ;  /* 0x00000020060073b5 */ /* 0x0005e20008018000 */
[----:B------:R0:W-:Y:S01]  /*beb0*/  UTMACMDFLUSH ;  /* 0x00000000000079b7 */ /* 0x0001e20000000000 */
[----:B--2---:R-:W-:-:S04]  /*bec0*/  DEPBAR.LE SB0, 0x1 ;  /* 0x000080400000791a */ /* 0x004fc80000000000 */
.L_x_72:
[----:B------:R-:W-:Y:S05]  /*bed0*/  BSYNC B0 ;  /* 0x0000000000007941 */ /* 0x000fea0003800000 */
.L_x_71:
[----:B------:R-:W-:Y:S01]  /*bee0*/  BAR.SYNC.DEFER_BLOCKING 0x1, 0x80 ;  /* 0x0042000000007b1d */ /* 0x000fe20000010000 */
[----:B------:R-:W-:Y:S02]  /*bef0*/  F2FP.BF16.F32.PACK_AB R29, R29, R30 ;  /* 0x0000001e1d1d723e */ /* 0x000fe400000010ff */
[----:B------:R-:W-:Y:S02]  /*bf00*/  F2FP.BF16.F32.PACK_AB R31, R31, R32 ;  /* 0x000000201f1f723e */ /* 0x000fe400000010ff */
[----:B------:R-:W-:Y:S01]  /*bf10*/  F2FP.BF16.F32.PACK_AB R33, R33, R34 ;  /* 0x000000222121723e */ /* 0x000fe200000010ff */
[----:B------:R-:W-:Y:S01]  /*bf20*/  BSSY B0, `(.L_x_73) ;  /* 0x000001d000007945 */ /* 0x000fe20003800000 */
[----:B------:R-:W-:Y:S02]  /*bf30*/  F2FP.BF16.F32.PACK_AB R28, R121, R120 ;  /* 0x00000078791c723e */ /* 0x000fe400000010ff */
[----:B------:R-:W-:Y:S02]  /*bf40*/  F2FP.BF16.F32.PACK_AB R30, R125, R124 ;  /* 0x0000007c7d1e723e */ /* 0x000fe400000010ff */
[----:B------:R-:W-:-:S02]  /*bf50*/  F2FP.BF16.F32.PACK_AB R32, R129, R128 ;  /* 0x000000808120723e */ /* 0x000fc400000010ff */
[----:B------:R-:W-:Y:S02]  /*bf60*/  F2FP.BF16.F32.PACK_AB R34, R133, R132 ;  /* 0x000000848522723e */ /* 0x000fe400000010ff */
[----:B------:R-:W-:Y:S01]  /*bf70*/  F2FP.BF16.F32.PACK_AB R35, R35, R36 ;  /* 0x000000242323723e */ /* 0x000fe200000010ff */
[----:B------:R2:W-:Y:S04]  /*bf80*/  STSM.16.M88.4 [R25+0x1000], R12 ;  /* 0x0010000c19007844 */ /* 0x0005e80000000200 */
[----:B------:R2:W-:Y:S01]  /*bf90*/  STSM.16.M88.4 [R0], R112 ;  /* 0x0000007000007844 */ /* 0x0005e20000000200 */
[----:B------:R-:W-:Y:S01]  /*bfa0*/  @!PT LDS RZ, [RZ] ;  /* 0x00000000fffff984 */ /* 0x000fe20000000800 */
[----:B------:R-:W-:Y:S01]  /*bfb0*/  @!PT LDS RZ, [RZ] ;  /* 0x00000000fffff984 */ /* 0x000fe20000000800 */
[----:B------:R-:W-:Y:S01]  /*bfc0*/  @!PT LDS RZ, [RZ] ;  /* 0x00000000fffff984 */ /* 0x000fe20000000800 */
[----:B------:R-:W-:Y:S01]  /*bfd0*/  @!PT LDS RZ, [RZ] ;  /* 0x00000000fffff984 */ /* 0x000fe20000000800 */
[----:B------:R3:W-:Y:S06]  /*bfe0*/  MEMBAR.ALL.CTA ;  /* 0x0000000000007992 */ /* 0x0007ec0000008000 */
[----:B---3--:R-:W3:Y:S02]  /*bff0*/  FENCE.VIEW.ASYNC.S ;  /* 0x00000000000073c6 */ /* 0x008ee40000000000 */
[----:B---3--:R-:W-:Y:S06]  /*c000*/  BAR.SYNC.DEFER_BLOCKING 0x1, 0x80 ;  /* 0x0042000000007b1d */ /* 0x008fec0000010000 */
[----:B------:R-:W-:Y:S05]  /*c010*/  @P1 BRA `(.L_x_74) ;  /* 0x0000000000341947 */ /* 0x000fea0003800000 */
[----:B------:R-:W-:Y:S01]  /*c020*/  R2UR UR34, R18 ;  /* 0x00000000122272ca */ /* 0x000fe200000e0000 */
[----:B------:R-:W-:Y:S01]  /*c030*/  UIADD3 UR35, -UR40, URZ, URZ ;  /* 0x0000003f28237290 */ /* 0x000fe2000fffe13f */
[----:B------:R-:W-:Y:S01]  /*c040*/  R2UR UR32, R24 ;  /* 0x00000000182072ca */ /* 0x000fe200000e0000 */
[----:B------:R-:W-:Y:S01]  /*c050*/  UIADD3 UR6, UP0, UR52, 0x670, URZ ;  /* 0x0000067034067890 */ /* 0x000fe2000ff1e03f */
[----:B------:R-:W-:Y:S01]  /*c060*/  ULDC UR4, c[0x0][0xa10] ;  /* 0x0002840000047ab9 */ /* 0x000fe20000000800 */
[----:B------:R-:W-:Y:S01]  /*c070*/  UMOV UR33, 0x20 ;  /* 0x0000002000217882 */ /* 0x000fe20000000000 */
[----:B------:R-:W-:Y:S02]  /*c080*/  UIMAD UR35, UR4, UR35, UR39 ;  /* 0x00000023042372a4 */ /* 0x000fe4000f8e0227 */
[----:B------:R-:W-:-:S05]  /*c090*/  UIADD3.X UR7, URZ, UR53, URZ, UP0, !UPT ;  /* 0x000000353f077290 */ /* 0x000fca00087fe43f */
[----:B------:R-:W-:Y:S02]  /*c0a0*/  USHF.L.U32 UR34, UR34, 0x6, URZ ;  /* 0x0000000622227899 */ /* 0x000fe4000800063f */
[----:B------:R-:W-:-:S09]  /*c0b0*/  UIADD3 UR32, UR32, 0x2ee00, URZ ;  /* 0x0002ee0020207890 */ /* 0x000fd2000fffe03f */
[----:B------:R3:W-:Y:S01]  /*c0c0*/  UTMASTG.4D [UR32], [UR6] ;  /* 0x00000020060073b5 */ /* 0x0007e20008018000 */
[----:B------:R0:W-:Y:S01]  /*c0d0*/  UTMACMDFLUSH ;  /* 0x00000000000079b7 */ /* 0x0001e20000000000 */
[----:B---3--:R-:W-:-:S04]  /*c0e0*/  DEPBAR.LE SB0, 0x1 ;  /* 0x000080400000791a */ /* 0x008fc80000000000 */
.L_x_74:
[----:B------:R-:W-:Y:S05]  /*c0f0*/  BSYNC B0 ;  /* 0x0000000000007941 */ /* 0x000fea0003800000 */
.L_x_73:
        /* <DEDUP_REMOVED lines=10> */
[----:B------:R3:W-:Y:S04]  /*c1a0*/  STSM.16.M88.4 [R25], R28 ;  /* 0x0000001c19007844 */ /* 0x0007e80000000200 */
[----:B------:R3:W-:Y:S01]  /*c1b0*/  STSM.16.M88.4 [R3], R32 ;  /* 0x0000002003007844 */ /* 0x0007e20000000200 */
[----:B------:R-:W-:Y:S01]  /*c1c0*/  @!PT LDS RZ, [RZ] ;  /* 0x00000000fffff984 */ /* 0x000fe20000000800 */
[----:B------:R-:W-:Y:S01]  /*c1d0*/  @!PT LDS RZ, [RZ] ;  /* 0x00000000fffff984 */ /* 0x000fe20000000800 */
[----:B------:R-:W-:Y:S01]  /*c1e0*/  @!PT LDS RZ, [RZ] ;  /* 0x00000000fffff984 */ /* 0x000fe20000000800 */
[----:B------:R-:W-:Y:S01]  /*c1f0*/  @!PT LDS RZ, [RZ] ;  /* 0x00000000fffff984 */ /* 0x000fe20000000800 */
[----:B------:R4:W-:Y:S06]  /*c200*/  MEMBAR.ALL.CTA ;  /* 0x0000000000007992 */ /* 0x0009ec0000008000 */
[----:B----4-:R-:W4:Y:S02]  /*c210*/  FENCE.VIEW.ASYNC.S ;  /* 0x00000000000073c6 */ /* 0x010f240000000000 */
[----:B----4-:R-:W-:Y:S06]  /*c220*/  BAR.SYNC.DEFER_BLOCKING 0x1, 0x80 ;  /* 0x0042000000007b1d */ /* 0x010fec0000010000 */
        /* <DEDUP_REMOVED lines=8> */
[----:B------:R-:W-:Y:S01]  /*c2b0*/  UIADD3.X UR7, URZ, UR53, URZ, UP0, !UPT ;  /* 0x000000353f077290 */ /* 0x000fe200087fe43f */
[----:B------:R-:W-:-:S04]  /*c2c0*/  UMOV UR12, UR36 ;  /* 0x00000024000c7c82 */ /* 0x000fc80008000000 */
[----:B------:R-:W-:Y:S02]  /*c2d0*/  USHF.L.U32 UR10, UR10, 0x6, URZ ;  /* 0x000000060a0a7899 */ /* 0x000fe4000800063f */
[----:B------:R-:W-:-:S09]  /*c2e0*/  UIADD3 UR8, UR8, 0x2de00, URZ ;  /* 0x0002de0008087890 */ /* 0x000fd2000fffe03f */
[----:B------:R4:W-:Y:S01]  /*c2f0*/  UTMASTG.4D [UR8], [UR6] ;  /* 0x00000008060073b5 */ /* 0x0009e20008018000 */
[----:B------:R0:W-:Y:S01]  /*c300*/  UTMACMDFLUSH ;  /* 0x00000000000079b7 */ /* 0x0001e20000000000 */
[----:B----4-:R-:W-:-:S04]  /*c310*/  DEPBAR.LE SB0, 0x1 ;  /* 0x000080400000791a */ /* 0x010fc80000000000 */
.L_x_76:
[----:B------:R-:W-:Y:S05]  /*c320*/  BSYNC B0 ;  /* 0x0000000000007941 */ /* 0x000fea0003800000 */
.L_x_75:
[----:B------:R-:W-:Y:S06]  /*c330*/  BAR.SYNC.DEFER_BLOCKING 0x1, 0x80 ;  /* 0x0042000000007b1d */ /* 0x000fec0000010000 */
[----:B------:R-:W-:Y:S01]  /*c340*/  BSSY B0, `(.L_x_77) ;  /* 0x0000018000007945 */ /* 0x000fe20003800000 */
[----:B------:R4:W-:Y:S04]  /*c350*/  STSM.16.M88.4 [R25+0x1000], R36 ;  /* 0x0010002419007844 */ /* 0x0009e80000000200 */
[----:B------:R4:W-:Y:S01]  /*c360*/  STSM.16.M88.4 [R0], R40 ;  /* 0x0000002800007844 */ /* 0x0009e20000000200 */
[----:B------:R-:W-:Y:S01]  /*c370*/  @!PT LDS RZ, [RZ] ;  /* 0x00000000fffff984 */ /* 0x000fe20000000800 */
[----:B------:R-:W-:Y:S01]  /*c380*/  @!PT LDS RZ, [RZ] ;  /* 0x00000000fffff984 */ /* 0x000fe20000000800 */
[----:B------:R-:W-:Y:S01]  /*c390*/  @!PT LDS RZ, [RZ] ;  /* 0x00000000fffff984 */ /* 0x000fe20000000800 */
[----:B------:R-:W-:Y:S01]  /*c3a0*/  @!PT LDS RZ, [RZ] ;  /* 0x00000000fffff984 */ /* 0x000fe20000000800 */
[----:B------:R5:W-:Y:S06]  /*c3b0*/  MEMBAR.ALL.CTA ;  /* 0x0000000000007992 */ /* 0x000bec0000008000 */
[----:B-----5:R-:W5:Y:S02]  /*c3c0*/  FENCE.VIEW.ASYNC.S ;  /* 0x00000000000073c6 */ /* 0x020f640000000000 */
[----:B-----5:R-:W-:Y:S06]  /*c3d0*/  BAR.SYNC.DEFER_BLOCKING 0x1, 0x80 ;  /* 0x0042000000007b1d */ /* 0x020fec0000010000 */
        /* <DEDUP_REMOVED lines=12> */
[----:B------:R1:W-:Y:S02]  /*c4a0*/  UTMASTG.4D [UR8], [UR6] ;  /* 0x00000008060073b5 */ /* 0x0003e40008018000 */
[----:B-1----:R0:W-:Y:S02]  /*c4b0*/  UTMACMDFLUSH ;  /* 0x00000000000079b7 */ /* 0x0021e40000000000 */
.L_x_78:
[----:B------:R-:W-:Y:S05]  /*c4c0*/  BSYNC B0 ;  /* 0x0000000000007941 */ /* 0x000fea0003800000 */
.L_x_77:
[----:B------:R-:W-:Y:S01]  /*c4d0*/  ULEA UR4, UR46, 0xfffffff8, 0x3 ;  /* 0xfffffff82e047891 */ /* 0x000fe2000f8e183f */
[----:B------:R-:W-:-:S04]  /*c4e0*/  DEPBAR.LE SB0, 0x0 ;  /* 0x000080000000791a */ /* 0x000fc80000000000 */
[----:B------:R-:W-:Y:S01]  /*c4f0*/  ULOP3.LUT UR4, UR4, 0x8, URZ, 0xc0, !UPT ;  /* 0x0000000804047892 */ /* 0x000fe2000f8ec03f */
[----:B------:R-:W-:-:S03]  /*c500*/  LOP3.LUT R22, R22, 0x1, RZ, 0x3c, !PT ;  /* 0x0000000116167812 */ /* 0x000fc600078e3cff */
[----:B------:R-:W-:-:S06]  /*c510*/  ULOP3.LUT UR4, UR4, 0x18, URZ, 0x3c, !UPT ;  /* 0x0000001804047892 */ /* 0x000fcc000f8e3c3f */
[----:B--2-4-:R-:W-:Y:S01]  /*c520*/  MOV R0, UR4 ;  /* 0x0000000400007c02 */ /* 0x014fe20008000f00 */
[----:B------:R-:W-:Y:S02]  /*c530*/  ULDC UR4, c[0x0][0xc] ;  /* 0x0000030000047ab9 */ /* 0x000fe40000000800 */
[----:B------:R-:W-:Y:S01]  /*c540*/  IADD3 R17, R17, UR4, RZ ;  /* 0x0000000411117c10 */ /* 0x000fe2000fffe0ff */
[----:B------:R-:W-:Y:S01]  /*c550*/  ULDC UR4, c[0x0][0xa00] ;  /* 0x0002800000047ab9 */ /* 0x000fe20000000800 */
[----:B------:R2:W-:Y:S02]  /*c560*/  SYNCS.ARRIVE.TRANS64.A1T0 RZ, [R0+UR41+0x34490], RZ ;  /* 0x034490ff00ff79a7 */ /* 0x0005e40008100029 */
[----:B------:R-:W-:-:S13]  /*c570*/  ISETP.GE.AND P0, PT, R17, UR4, PT ;  /* 0x0000000411007c0c */ /* 0x000fda000bf06270 */
[----:B--2---:R-:W-:Y:S05]  /*c580*/  @!P0 BRA `(.L_x_79) ;  /* 0xffffff4400f48947 */ /* 0x004fea000383ffff */
[----:B------:R-:W-:Y:S05]  /*c590*/  EXIT ;  /* 0x000000000000794d */ /* 0x000fea0003800000 */
.L_x_6:
[----:B------:R-:W-:-:S08]  /*c5a0*/  NOP ;  /* 0x0000000000007918 */ /* 0x000fd00000000000 */
[----:B------:R-:W2:-:S00]  /*c5b0*/  USETMAXREG.DEALLOC.CTAPOOL 0x18 ;  /* 0x00000018000079c8 */ /* 0x000e8000080e0500 */
[----:B------:R-:W-:-:S13]  /*c5c0*/  PLOP3.LUT P3, PT, PT, PT, UP0, 0x80, 0x0 ;  /* 0x000000000000781c */ /* 0x000fda0003f6f008 */
[----:B--2---:R-:W-:Y:S05]  /*c5d0*/  @!P3 BRA `(.L_x_80) ;  /* 0x000000080064b947 */ /* 0x004fea0003800000 */
[----:B------:R-:W-:-:S13]  /*c5e0*/  PLOP3.LUT P2, PT, PT, PT, UP1, 0x80, 0x0 ;  /* 0x000000000000781c */ /* 0x000fda0003f4f018 */
[----:B-1----:R-:W-:Y:S05]  /*c5f0*/  @P2 EXIT ;  /* 0x000000000000294d */ /* 0x002fea0003800000 */
[----:B------:R-:W-:Y:S02]  /*c600*/  ULDC UR4, c[0x0][0xa00] ;  /* 0x0002800000047ab9 */ /* 0x000fe40000000800 */
[----:B------:R-:W-:-:S13]  /*c610*/  ISETP.GE.AND P2, PT, R17, UR4, PT ;  /* 0x0000000411007c0c */ /* 0x000fda000bf46270 */
[----:B------:R-:W-:Y:S05]  /*c620*/  @P2 EXIT ;  /* 0x000000000000294d */ /* 0x000fea0003800000 */
[----:B------:R-:W-:Y:S01]  /*c630*/  LOP3.LUT P2, RZ, R2, 0x1f, RZ, 0xc0, !PT ;  /* 0x0000001f02ff7812 */ /* 0x000fe2000784c0ff */
[----:B------:R-:W-:Y:S01]  /*c640*/  BSSY B0, `(.L_x_81) ;  /* 0x0000091000007945 */ /* 0x000fe20003800000 */
[----:B------:R-:W-:Y:S01]  /*c650*/  IMAD.MOV.U32 R4, RZ, RZ, 0x1 ;  /* 0x00000001ff047424 */ /* 0x000fe200078e00ff */
[----:B------:R-:W-:Y:S01]  /*c660*/  MOV R0, RZ ;  /* 0x000000ff00007202 */ /* 0x000fe20000000f00 */
[----:B------:R-:W-:Y:S01]  /*c670*/  ULOP3.LUT UR18, UR44, 0x2, URZ, 0xfc, !UPT ;  /* 0x000000022c127892 */ /* 0x000fe2000f8efc3f */
[----:B------:R-:W-:Y:S01]  /*c680*/  PLOP3.LUT P0, PT, P2, P0, PT, 0x2a, 0x0 ;  /* 0x000000000000781c */ /* 0x000fe20001700572 */
[----:B------:R-:W-:Y:S01]  /*c690*/  ULDC UR19, c[0x0][0xc] ;  /* 0x0000030000137ab9 */ /* 0x000fe20000000800 */
[----:B------:R-:W-:Y:S01]  /*c6a0*/  MOV R5, 0x1 ;  /* 0x0000000100057802 */ /* 0x000fe20000000f00 */
[----:B------:R-:W-:Y:S01]  /*c6b0*/  ULDC.64 UR16, c[0x0][0x198] ;  /* 0x0000660000107ab9 */ /* 0x000fe20000000a00 */
[----:B------:R-:W-:-:S09]  /*c6c0*/  ULDC UR20, c[0x0][0xa00] ;  /* 0x0002800000147ab9 */ /* 0x000fd20000000800 */
.L_x_96:
[----:B------:R-:W1:Y:S01]  /*c6d0*/  LDC R6, c[0x0][0xa04] ;  /* 0x00028100ff067b82 */ /* 0x000e620000000800 */
[----:B------:R-:W-:Y:S01]  /*c6e0*/  IMAD.MOV.U32 R7, RZ, RZ, R17 ;  /* 0x000000ffff077224 */ /* 0x000fe200078e0011 */
[----:B------:R-:W-:-:S06]  /*c6f0*/  UMOV UR4, 0xffffffff ;  /* 0xffffffff00047882 */ /* 0x000fcc0000000000 */
[----:B------:R-:W2:Y:S08]  /*c700*/  LDC R10, c[0x0][0xa10] ;  /* 0x00028400ff0a7b82 */ /* 0x000eb00000000800 */
[----:B------:R-:W3:Y:S01]  /*c710*/  LDC R13, c[0x0][0xa1c] ;  /* 0x00028700ff0d7b82 */ /* 0x000ee20000000800 */
[----:B-1----:R-:W-:Y:S02]  /*c720*/  ISETP.NE.AND P2, PT, R6, 0x1, PT ;  /* 0x000000010600780c */ /* 0x002fe40003f45270 */
[----:B--2---:R-:W-:-:S11]  /*c730*/  ISETP.NE.AND P3, PT, R10, 0x1, PT ;  /* 0x000000010a00780c */ /* 0x004fd60003f65270 */
[----:B------:R-:W1:Y:S01]  /*c740*/  @P2 LDC.64 R8, c[0x0][0xa08] ;  /* 0x00028200ff082b82 */ /* 0x000e620000000a00 */
[----:B---3--:R-:W-:-:S07]  /*c750*/  ISETP.NE.AND P4, PT, R13, 0x1, PT ;  /* 0x000000010d00780c */ /* 0x008fce0003f85270 */
[----:B------:R-:W2:Y:S08]  /*c760*/  @P3 LDC R12, c[0x0][0xa14] ;  /* 0x00028500ff0c3b82 */ /* 0x000eb00000000800 */
[----:B------:R-:W3:Y:S08]  /*c770*/  @P3 LDC R11, c[0x0][0xa18] ;  /* 0x00028600ff0b3b82 */ /* 0x000ef00000000800 */
[----:B------:R-:W4:Y:S01]  /*c780*/  @P4 LDC.64 R2, c[0x0][0xa20] ;  /* 0x00028800ff024b82 */ /* 0x000f220000000a00 */
[----:B-1----:R-:W-:-:S05]  /*c790*/  @P2 IMAD.HI.U32 R8, R17, R8, RZ ;  /* 0x0000000811082227 */ /* 0x002fca00078e00ff */
[----:B------:R-:W-:-:S04]  /*c7a0*/  @P2 SHF.R.U32.HI R7, RZ, R9, R8 ;  /* 0x00000009ff072219 */ /* 0x000fc80000011608 */
[----:B------:R-:W-:Y:S01]  /*c7b0*/  MOV R9, R7 ;  /* 0x0000000700097202 */ /* 0x000fe20000000f00 */
[----:B--2---:R-:W-:-:S05]  /*c7c0*/  @P3 IMAD.HI.U32 R8, R7, R12, RZ ;  /* 0x0000000c07083227 */ /* 0x004fca00078e00ff */
[----:B---3--:R-:W-:-:S05]  /*c7d0*/  @P3 SHF.R.U32.HI R9, RZ, R11, R8 ;  /* 0x0000000bff093219 */ /* 0x008fca0000011608 */
[----:B----4-:R-:W-:Y:S01]  /*c7e0*/  @P4 IMAD.HI.U32 R8, R9, R2, RZ ;  /* 0x0000000209084227 */ /* 0x010fe200078e00ff */
[----:B------:R-:W-:-:S04]  /*c7f0*/  MOV R2, R9 ;  /* 0x0000000900027202 */ /* 0x000fc80000000f00 */
[----:B------:R-:W-:Y:S02]  /*c800*/  @P4 SHF.R.U32.HI R2, RZ, R3, R8 ;  /* 0x00000003ff024219 */ /* 0x000fe40000011608 */
[----:B------:R-:W-:-:S03]  /*c810*/  IADD3 R3, -R9, RZ, RZ ;  /* 0x000000ff09037210 */ /* 0x000fc60007ffe1ff */
[----:B------:R-:W-:Y:S02]  /*c820*/  IMAD.MOV R2, RZ, RZ, -R2 ;  /* 0x000000ffff027224 */ /* 0x000fe400078e0a02 */
[----:B------:R-:W-:Y:S02]  /*c830*/  IMAD R10, R10, R3, R7 ;  /* 0x000000030a0a7224 */ /* 0x000fe400078e0207 */
[----:B------:R-:W-:Y:S01]  /*c840*/  IMAD R2, R13, R2, R9 ;  /* 0x000000020d027224 */ /* 0x000fe200078e0209 */
[----:B------:R-:W-:Y:S06]  /*c850*/  BRA.DIV UR4, `(.L_x_82) ;  /* 0x0000001a04b07947 */ /* 0x000fec000b800000 */
[----:B------:R-:W-:-:S13]  /*c860*/  ELECT P6, URZ, PT ;  /* 0x00000000003f782f */ /* 0x000fda00038c0000 */
.L_x_135:
[----:B------:R-:W-:Y:S01]  /*c870*/  IADD3 R3, -R7, RZ, RZ ;  /* 0x000000ff07037210 */ /* 0x000fe20007ffe1ff */
[----:B------:R-:W-:Y:S04]  /*c880*/  BSSY B1, `(.L_x_83) ;  /* 0x000002f000017945 */ /* 0x000fe80003800000 */
[----:B------:R-:W-:Y:S01]  /*c890*/  IMAD R3, R6, R3, R17 ;  /* 0x0000000306037224 */ /* 0x000fe200078e0211 */
[----:B------:R-:W-:-:S03]  /*c8a0*/  MOV R6, RZ ;  /* 0x000000ff00067202 */ /* 0x000fc60000000f00 */
[----:B------:R-:W-:Y:S01]  /*c8b0*/  IMAD.SHL.U32 R3, R3, 0x80, RZ ;  /* 0x0000008003037824 */ /* 0x000fe200078e00ff */
[----:B------:R-:W-:Y:S06]  /*c8c0*/  @!P6 BRA `(.L_x_84) ;  /* 0x0000000000a8e947 */ /* 0x000fec0003800000 */
[----:B------:R-:W1:Y:S01]  /*c8d0*/  S2R R7, SR_CgaCtaId ;  /* 0x0000000000077919 */ /* 0x000e620000008800 */
[----:B------:R-:W-:-:S04]  /*c8e0*/  MOV R6, 0x400 ;  /* 0x0000040000067802 */ /* 0x000fc80000000f00 */
[----:B-1----:R-:W-:Y:S02]  /*c8f0*/  LEA R9, R7, R6, 0x18 ;  /* 0x0000000607097211 */ /* 0x002fe400078ec0ff */
[----:B------:R-:W-:Y:S02]  /*c900*/  SHF.L.U32 R6, R5, 0x1f, RZ ;  /* 0x0000001f05067819 */ /* 0x000fe400000006ff */
[----:B------:R-:W-:-:S04]  /*c910*/  LEA R7, R0, R9, 0x3 ;  /* 0x0000000900077211 */ /* 0x000fc800078e18ff */
[----:B------:R-:W1:Y:S02]  /*c920*/  SYNCS.PHASECHK.TRANS64.TRYWAIT P2, [R7+URZ+0x34460], R6 ;  /* 0x03446006070075a7 */ /* 0x000e64000804017f */
[----:B-1----:R-:W-:Y:S05]  /*c930*/  @!P2 BRA `(.L_x_85) ;  /* 0x000000180098a947 */ /* 0x002fea0003800000 */
.L_x_136:
[----:B------:R-:W-:Y:S01]  /*c940*/  UPRMT UR4, UR18, 0x9910, URZ ;  /* 0x0000991012047896 */ /* 0x000fe2000800003f */
[----:B-1----:R-:W-:-:S03]  /*c950*/  @P1 IMAD.MOV.U32 R6, RZ, RZ, 0x4000 ;  /* 0x00004000ff061424 */ /* 0x002fc600078e00ff */
[----:B------:R-:W-:Y:S01]  /*c960*/  UISETP.NE.AND UP0, UPT, UR4, 0x2, UPT ;  /* 0x000000020400788c */ /* 0x000fe2000bf05270 */
[----:B------:R1:W-:Y:S05]  /*c970*/  @P1 SYNCS.ARRIVE.TRANS64 RZ, [R7+URZ+0x34450], R6 ;  /* 0x0344500607ff19a7 */ /* 0x0003ea000800003f */
[----:B------:R-:W-:-:S13]  /*c980*/  PLOP3.LUT P2, PT, PT, PT, UP0, 0x80, 0x0 ;  /* 0x000000000000781c */ /* 0x000fda0003f4f008 */
[----:B-1----:R-:W-:Y:S05]  /*c990*/  @P2 BRA `(.L_x_86) ;  /* 0x0000000000042947 */ /* 0x002fea0003800000 */
[----:B------:R-:W-:Y:S01]  /*c9a0*/  BPT.TRAP 0x1 ;  /* 0x000000040000795c */ /* 0x000fe20000300000 */
.L_x_86:
[----:B------:R-:W-:Y:S05]  /*c9b0*/  @P0 BRA `(.L_x_87) ;  /* 0x0000000000040947 */ /* 0x000fea0003800000 */
[----:B------:R-:W-:Y:S01]  /*c9c0*/  BPT.TRAP 0x1 ;  /* 0x000000040000795c */ /* 0x000fe20000300000 */
.L_x_87:
[----:B------:R-:W-:Y:S01]  /*c9d0*/  R2UR UR5, R9 ;  /* 0x00000000090572ca */ /* 0x000fe200000e0000 */
[----:B------:R-:W-:Y:S01]  /*c9e0*/  UIADD3 UR4, UP0, UR16, 0xf0, URZ ;  /* 0x000000f010047890 */ /* 0x000fe2000ff1e03f */
[----:B------:R-:W-:Y:S01]  /*c9f0*/  R2UR UR8, R0 ;  /* 0x00000000000872ca */ /* 0x000fe200000e0000 */
[----:B------:R-:W-:Y:S01]  /*ca00*/  UMOV UR10, URZ ;  /* 0x0000003f000a7c82 */ /* 0x000fe20008000000 */
[----:B------:R-:W-:Y:S01]  /*ca10*/  R2UR UR9, R7 ;  /* 0x00000000070972ca */ /* 0x000fe200000e0000 */
[----:B------:R-:W-:Y:S01]  /*ca20*/  UMOV UR6, 0x0 ;  /* 0x0000000000067882 */ /* 0x000fe20000000000 */
[----:B------:R-:W-:Y:S01]  /*ca30*/  R2UR UR11, R3 ;  /* 0x00000000030b72ca */ /* 0x000fe200000e0000 */
[----:B------:R-:W-:Y:S01]  /*ca40*/  UMOV UR7, 0x10000000 ;  /* 0x1000000000077882 */ /* 0x000fe20000000000 */
[----:B------:R-:W-:Y:S01]  /*ca50*/  R2UR UR12, R10 ;  /* 0x000000000a0c72ca */ /* 0x000fe200000e0000 */
[----:B------:R-:W-:Y:S01]  /*ca60*/  UMOV UR15, 0x40 ;  /* 0x00000040000f7882 */ /* 0x000fe20000000000 */
[----:B------:R-:W-:-:S02]  /*ca70*/  R2UR UR13, R2 ;  /* 0x00000000020d72ca */ /* 0x000fc400000e0000 */
[----:B------:R-:W-:-:S03]  /*ca80*/  IADD3 R0, R0, 0x1, RZ ;  /* 0x0000000100007810 */ /* 0x000fc60007ffe0ff */
[----:B------:R-:W-:Y:S01]  /*ca90*/  ULEA UR8, UR8, UR5, 0xe ;  /* 0x0000000508087291 */ /* 0x000fe2000f8e703f */
[C---:B------:R-:W-:Y:S01]  /*caa0*/  ISETP.NE.AND P2, PT, R0.reuse, 0x2, PT ;  /* 0x000000020000780c */ /* 0x040fe20003f45270 */
[----:B------:R-:W-:Y:S02]  /*cab0*/  UIADD3 UR9, UR9, 0x34450, URZ ;  /* 0x0003445009097890 */ /* 0x000fe4000fffe03f */
[----:B------:R-:W-:Y:S01]  /*cac0*/  UIADD3.X UR5, URZ, UR17, URZ, UP0, !UPT ;  /* 0x000000113f057290 */ /* 0x000fe200087fe43f */
[----:B------:R-:W-:Y:S01]  /*cad0*/  SEL R6, RZ, 0x1, P2 ;  /* 0x00000001ff067807 */ /* 0x000fe20001000000 */
[----:B------:R-:W-:Y:S01]  /*cae0*/  UIADD3 UR14, UR8, 0x2000, URZ ;  /* 0x00002000080e7890 */ /* 0x000fe2000fffe03f */
[----:B------:R-:W-:Y:S02]  /*caf0*/  SEL R0, R0, RZ, P2 ;  /* 0x000000ff00007207 */ /* 0x000fe40001000000 */
[----:B------:R-:W-:Y:S02]  /*cb00*/  LOP3.LUT R5, R5, R6, RZ, 0x3c, !PT ;  /* 0x0000000605057212 */ /* 0x000fe400078e3cff */
[----:B------:R-:W-:-:S02]  /*cb10*/  MOV R6, 0x40 ;  /* 0x0000004000067802 */ /* 0x000fc40000000f00 */
[----:B------:R1:W-:Y:S02]  /*cb20*/  UTMALDG.4D [UR8], [UR4], desc[UR6] ;  /* 0x00000608040075b4 */ /* 0x0003e40008019000 */
[----:B-1----:R-:W-:Y:S01]  /*cb30*/  UMOV UR8, UR14 ;  /* 0x0000000e00087c82 */ /* 0x002fe20008000000 */
[----:B------:R-:W-:Y:S02]  /*cb40*/  UMOV UR10, UR15 ;  /* 0x0000000f000a7c82 */ /* 0x000fe40008000000 */
[----:B------:R1:W-:Y:S02]  /*cb50*/  UTMALDG.4D [UR8], [UR4], desc[UR6] ;  /* 0x00000608040075b4 */ /* 0x0003e40008019000 */
[----:B-1----:R-:W-:Y:S01]  /*cb60*/  NOP ;  /* 0x0000000000007918 */ /* 0x002fe20000000000 */
.L_x_84:
[----:B------:R-:W-:Y:S05]  /*cb70*/  BSYNC B1 ;  /* 0x0000000000017941 */ /* 0x000fea0003800000 */
.L_x_83:
[----:B------:R-:W-:Y:S01]  /*cb80*/  LOP3.LUT P2, RZ, R4, 0xff, RZ, 0xc0, !PT ;  /* 0x000000ff04ff7812 */ /* 0x000fe2000784c0ff */
[----:B------:R-:W-:-:S12]  /*cb90*/  BSSY B1, `(.L_x_88) ;  /* 0x0000009000017945 */ /* 0x000fd80003800000 */
[----:B------:R-:W-:Y:S05]  /*cba0*/  @!P2 BRA `(.L_x_89) ;  /* 0x00000000001ca947 */ /* 0x000fea0003800000 */
[----:B------:R-:W1:Y:S01]  /*cbb0*/  S2R R7, SR_CgaCtaId ;  /* 0x0000000000077919 */ /* 0x000e620000008800 */
[----:B------:R-:W-:-:S04]  /*cbc0*/  MOV R4, 0x400 ;  /* 0x0000040000047802 */ /* 0x000fc80000000f00 */
[----:B-1----:R-:W-:Y:S02]  /*cbd0*/  LEA R7, R7, R4, 0x18 ;  /* 0x0000000407077211 */ /* 0x002fe400078ec0ff */
[----:B------:R-:W-:Y:S02]  /*cbe0*/  SHF.L.U32 R4, RZ, 0x1f, RZ ;  /* 0x0000001fff047819 */ /* 0x000fe400000006ff */
[----:B------:R1:W-:Y:S02]  /*cbf0*/  SYNCS.ARRIVE.TRANS64.A1T0 RZ, [R7+URZ+0x344b0], RZ ;  /* 0x0344b0ff07ff79a7 */ /* 0x0003e4000810003f */
[----:B------:R-:W2:Y:S02]  /*cc00*/  SYNCS.PHASECHK.TRANS64.TRYWAIT P2, [R7+URZ+0x344b0], R4 ;  /* 0x0344b004070075a7 */ /* 0x000ea4000804017f */
[----:B-12---:R-:W-:Y:S05]  /*cc10*/  @!P2 BRA `(.L_x_90) ;  /* 0x0000001400f4a947 */ /* 0x006fea0003800000 */
.L_x_89:
[----:B------:R-:W-:Y:S05]  /*cc20*/  BSYNC B1 ;  /* 0x0000000000017941 */ /* 0x000fea0003800000 */
.L_x_88:
[----:B------:R-:W-:Y:S04]  /*cc30*/  BSSY B1, `(.L_x_91) ;  /* 0x000002d000017945 */ /* 0x000fe80003800000 */
[----:B------:R-:W-:Y:S05]  /*cc40*/  @!P6 BRA `(.L_x_92) ;  /* 0x0000000000ace947 */ /* 0x000fea0003800000 */
[----:B-1----:R-:W1:Y:S01]  /*cc50*/  S2R R7, SR_CgaCtaId ;  /* 0x0000000000077919 */ /* 0x002e620000008800 */
[----:B------:R-:W-:Y:S02]  /*cc60*/  MOV R4, 0x400 ;  /* 0x0000040000047802 */ /* 0x000fe40000000f00 */
[----:B------:R-:W-:Y:S02]  /*cc70*/  SHF.L.U32 R9, R5, 0x1f, RZ ;  /* 0x0000001f05097819 */ /* 0x000fe400000006ff */
[----:B-1----:R-:W-:-:S05]  /*cc80*/  LEA R7, R7, R4, 0x18 ;  /* 0x0000000407077211 */ /* 0x002fca00078ec0ff */
[----:B------:R-:W-:-:S04]  /*cc90*/  IMAD R4, R0, 0x8, R7 ;  /* 0x0000000800047824 */ /* 0x000fc800078e0207 */
[----:B------:R-:W1:Y:S02]  /*cca0*/  SYNCS.PHASECHK.TRANS64.TRYWAIT P2, [R4+URZ+0x34460], R9 ;  /* 0x03446009040075a7 */ /* 0x000e64000804017f */
[----:B-1----:R-:W-:Y:S05]  /*ccb0*/  @!P2 BRA `(.L_x_93) ;  /* 0x0000001400e0a947 */ /* 0x002fea0003800000 */
.L_x_137:
[----:B------:R-:W-:Y:S01]  /*ccc0*/  UPRMT UR4, UR18, 0x9910, URZ ;  /* 0x0000991012047896 */ /* 0x000fe2000800003f */
[----:B-1----:R-:W-:-:S03]  /*ccd0*/  @P1 MOV R9, 0x4000 ;  /* 0x0000400000091802 */ /* 0x002fc60000000f00 */
[----:B------:R-:W-:Y:S01]  /*cce0*/  UISETP.NE.AND UP0, UPT, UR4, 0x2, UPT ;  /* 0x000000020400788c */ /* 0x000fe2000bf05270 */
[----:B------:R1:W-:Y:S05]  /*ccf0*/  @P1 SYNCS.ARRIVE.TRANS64 RZ, [R4+URZ+0x34450], R9 ;  /* 0x0344500904ff19a7 */ /* 0x0003ea000800003f */
[----:B------:R-:W-:-:S13]  /*cd00*/  PLOP3.LUT P2, PT, PT, PT, UP0, 0x80, 0x0 ;  /* 0x000000000000781c */ /* 0x000fda0003f4f008 */
[----:B-1----:R-:W-:Y:S05]  /*cd10*/  @P2 BRA `(.L_x_94) ;  /* 0x0000000000042947 */ /* 0x002fea0003800000 */
[----:B------:R-:W-:Y:S01]  /*cd20*/  BPT.TRAP 0x1 ;  /* 0x000000040000795c */ /* 0x000fe20000300000 */
.L_x_94:
[----:B------:R-:W-:Y:S05]  /*cd30*/  @P0 BRA `(.L_x_95) ;  /* 0x0000000000040947 */ /* 0x000fea0003800000 */
[----:B------:R-:W-:Y:S01]  /*cd40*/  BPT.TRAP 0x1 ;  /* 0x000000040000795c */ /* 0x000fe20000300000 */
.L_x_95:
        /* <DEDUP_REMOVED lines=8> */
[----:B------:R-:W-:Y:S02]  /*cdd0*/  R2UR UR9, R4 ;  /* 0x00000000040972ca */ /* 0x000fe400000e0000 */
[----:B------:R-:W-:-:S02]  /*cde0*/  R2UR UR12, R10 ;  /* 0x000000000a0c72ca */ /* 0x000fc400000e0000 */
[----:B------:R-:W-:Y:S02]  /*cdf0*/  R2UR UR13, R2 ;  /* 0x00000000020d72ca */ /* 0x000fe400000e0000 */
[----:B------:R-:W-:Y:S01]  /*ce00*/  IADD3 R0, R0, 0x1, RZ ;  /* 0x0000000100007810 */ /* 0x000fe20007ffe0ff */
[----:B------:R-:W-:Y:S02]  /*ce10*/  ULEA UR8, UR8, UR5, 0xe ;  /* 0x0000000508087291 */ /* 0x000fe4000f8e703f */
[----:B------:R-:W-:Y:S01]  /*ce20*/  UIADD3.X UR5, URZ, UR17, URZ, UP0, !UPT ;  /* 0x000000113f057290 */ /* 0x000fe200087fe43f */
[C---:B------:R-:W-:Y:S01]  /*ce30*/  ISETP.NE.AND P2, PT, R0.reuse, 0x2, PT ;  /* 0x000000020000780c */ /* 0x040fe20003f45270 */
[----:B------:R-:W-:Y:S02]  /*ce40*/  UIADD3 UR11, UR11, UR6, URZ ;  /* 0x000000060b0b7290 */ /* 0x000fe4000fffe03f */
[----:B------:R-:W-:Y:S01]  /*ce50*/  UIADD3 UR9, UR9, 0x34450, URZ ;  /* 0x0003445009097890 */ /* 0x000fe2000fffe03f */
[----:B------:R-:W-:Y:S01]  /*ce60*/  SEL R2, RZ, 0x1, P2 ;  /* 0x00000001ff027807 */ /* 0x000fe20001000000 */
[----:B------:R-:W-:Y:S01]  /*ce70*/  UIADD3 UR14, UR8, 0x2000, URZ ;  /* 0x00002000080e7890 */ /* 0x000fe2000fffe03f */
[----:B------:R-:W-:Y:S01]  /*ce80*/  SEL R0, R0, RZ, P2 ;  /* 0x000000ff00007207 */ /* 0x000fe20001000000 */
[----:B------:R-:W-:Y:S01]  /*ce90*/  UMOV UR6, 0x0 ;  /* 0x0000000000067882 */ /* 0x000fe20000000000 */
[----:B------:R-:W-:-:S04]  /*cea0*/  LOP3.LUT R5, R5, R2, RZ, 0x3c, !PT ;  /* 0x0000000205057212 */ /* 0x000fc800078e3cff */
[----:B------:R1:W-:Y:S02]  /*ceb0*/  UTMALDG.4D [UR8], [UR4], desc[UR6] ;  /* 0x00000608040075b4 */ /* 0x0003e40008019000 */
[----:B-1----:R-:W-:Y:S01]  /*cec0*/  UMOV UR8, UR14 ;  /* 0x0000000e00087c82 */ /* 0x002fe20008000000 */
[----:B------:R-:W-:Y:S02]  /*ced0*/  UMOV UR10, UR15 ;  /* 0x0000000f000a7c82 */ /* 0x000fe40008000000 */
[----:B------:R2:W-:Y:S02]  /*cee0*/  UTMALDG.4D [UR8], [UR4], desc[UR6] ;  /* 0x00000608040075b4 */ /* 0x0005e40008019000 */
[----:B--2---:R-:W-:Y:S01]  /*cef0*/  NOP ;  /* 0x0000000000007918 */ /* 0x004fe20000000000 */
.L_x_92:
[----:B------:R-:W-:Y:S05]  /*cf00*/  BSYNC B1 ;  /* 0x0000000000017941 */ /* 0x000fea0003800000 */
.L_x_91:
[----:B------:R-:W-:Y:S01]  /*cf10*/  VIADD R17, R17, UR19 ;  /* 0x0000001311117c36 */ /* 0x000fe20008000000 */
[----:B-1----:R-:W-:-:S04]  /*cf20*/  PRMT R4, RZ, 0x7610, R4 ;  /* 0x00007610ff047816 */ /* 0x002fc80000000004 */
[----:B------:R-:W-:-:S13]  /*cf30*/  ISETP.GE.AND P2, PT, R17, UR20, PT ;  /* 0x0000001411007c0c */ /* 0x000fda000bf46270 */
[----:B------:R-:W-:Y:S05]  /*cf40*/  @!P2 BRA `(.L_x_96) ;  /* 0xfffffff400e0a947 */ /* 0x000fea000383ffff */
[----:B------:R-:W-:Y:S05]  /*cf50*/  BSYNC B0 ;  /* 0x0000000000007941 */ /* 0x000fea0003800000 */
.L_x_81:
[----:B------:R-:W-:Y:S05]  /*cf60*/  EXIT ;  /* 0x000000000000794d */ /* 0x000fea0003800000 */
.L_x_80:
[----:B-1----:R-:W-:Y:S02]  /*cf70*/  ULDC UR4, c[0x0][0xa00] ;  /* 0x0002800000047ab9 */ /* 0x002fe40000000800 */
[----:B------:R-:W-:-:S13]  /*cf80*/  ISETP.GE.AND P0, PT, R17, UR4, PT ;  /* 0x0000000411007c0c */ /* 0x000fda000bf06270 */
[----:B------:R-:W-:Y:S05]  /*cf90*/  @P0 EXIT ;  /* 0x000000000000094d */ /* 0x000fea0003800000 */
[----:B------:R-:W-:Y:S01]  /*cfa0*/  LOP3.LUT P0, RZ, R2, 0x1f, RZ, 0xc0, !PT ;  /* 0x0000001f02ff7812 */ /* 0x000fe2000780c0ff */
[----:B------:R-:W-:Y:S01]  /*cfb0*/  BSSY B0, `(.L_x_97) ;  /* 0x00000ff000007945 */ /* 0x000fe20003800000 */
[----:B------:R-:W-:Y:S01]  /*cfc0*/  MOV R5, 0x1 ;  /* 0x0000000100057802 */ /* 0x000fe20000000f00 */
[----:B------:R-:W-:Y:S01]  /*cfd0*/  IMAD.MOV.U32 R4, RZ, RZ, 0x1 ;  /* 0x00000001ff047424 */ /* 0x000fe200078e00ff */
[----:B------:R-:W-:Y:S01]  /*cfe0*/  PLOP3.LUT P0, PT, P0, P2, PT, 0x2a, 0x0 ;  /* 0x000000000000781c */ /* 0x000fe20000704572 */
[----:B------:R-:W-:Y:S01]  /*cff0*/  ULOP3.LUT UR18, UR45, 0x2, URZ, 0xfc, !UPT ;  /* 0x000000022d127892 */ /* 0x000fe2000f8efc3f */
[----:B------:R-:W-:Y:S01]  /*d000*/  MOV R0, RZ ;  /* 0x000000ff00007202 */ /* 0x000fe20000000f00 */
[----:B------:R-:W-:Y:S01]  /*d010*/  ULDC.64 UR16, c[0x0][0x198] ;  /* 0x0000660000107ab9 */ /* 0x000fe20000000a00 */
[----:B------:R-:W-:-:S09]  /*d020*/  ULDC UR19, c[0x0][0xc] ;  /* 0x0000030000137ab9 */ /* 0x000fd20000000800 */
.L_x_125:
[----:B------:R-:W1:Y:S01]  /*d030*/  LDC R8, c[0x0][0xa04] ;  /* 0x00028100ff087b82 */ /* 0x000e620000000800 */
[----:B------:R-:W-:Y:S02]  /*d040*/  ULDC UR4, c[0x0][0x28c] ;  /* 0x0000a30000047ab9 */ /* 0x000fe40000000800 */
[----:B------:R-:W-:-:S04]  /*d050*/  UIADD3 UR4, UR4, 0x7f, URZ ;  /* 0x0000007f04047890 */ /* 0x000fc8000fffe03f */
[----:B------:R-:W-:Y:S01]  /*d060*/  USHF.R.S32.HI UR5, URZ, 0x1f, UR4 ;  /* 0x0000001f3f057899 */ /* 0x000fe20008011404 */
[----:B------:R-:W2:Y:S03]  /*d070*/  LDC R9, c[0x0][0xa10] ;  /* 0x00028400ff097b82 */ /* 0x000ea60000000800 */
[----:B------:R-:W-:-:S03]  /*d080*/  ULEA.HI UR5, UR5, UR4, URZ, 0x7 ;  /* 0x0000000405057291 */ /* 0x000fc6000f8f383f */
[----:B------:R-:W-:Y:S01]  /*d090*/  UMOV UR4, 0xffffffff ;  /* 0xffffffff00047882 */ /* 0x000fe20000000000 */
[----:B------:R-:W-:Y:S01]  /*d0a0*/  USHF.R.S32.HI UR5, URZ, 0x7, UR5 ;  /* 0x000000073f057899 */ /* 0x000fe20008011405 */
        /* <DEDUP_REMOVED lines=8> */
[----:B-1----:R-:W-:Y:S01]  /*d130*/  @P3 IMAD.HI.U32 R10, R17, R6, RZ ;  /* 0x00000006110a3227 */ /* 0x002fe200078e00ff */
[----:B------:R-:W-:-:S04]  /*d140*/  MOV R6, R17 ;  /* 0x0000001100067202 */ /* 0x000fc80000000f00 */
[----:B------:R-:W-:-:S04]  /*d150*/  @P3 SHF.R.U32.HI R6, RZ, R7, R10 ;  /* 0x00000007ff063219 */ /* 0x000fc8000001160a */
[----:B------:R-:W-:Y:S01]  /*d160*/  MOV R7, R6 ;  /* 0x0000000600077202 */ /* 0x000fe20000000f00 */
[----:B--2---:R-:W-:-:S05]  /*d170*/  @P4 IMAD.HI.U32 R10, R6, R11, RZ ;  /* 0x0000000b060a4227 */ /* 0x004fca00078e00ff */
[----:B---3--:R-:W-:-:S05]  /*d180*/  @P4 SHF.R.U32.HI R7, RZ, R13, R10 ;  /* 0x0000000dff074219 */ /* 0x008fca000001160a */
[----:B----4-:R-:W-:-:S04]  /*d190*/  @P5 IMAD.HI.U32 R10, R7, R2, RZ ;  /* 0x00000002070a5227 */ /* 0x010fc800078e00ff */
[----:B------:R-:W-:Y:S01]  /*d1a0*/  IMAD.MOV.U32 R2, RZ, RZ, R7 ;  /* 0x000000ffff027224 */ /* 0x000fe200078e0007 */
[----:B------:R-:W-:Y:S02]  /*d1b0*/  @P5 SHF.R.U32.HI R2, RZ, R3, R10 ;  /* 0x00000003ff025219 */ /* 0x000fe4000001160a */
[----:B------:R-:W-:Y:S02]  /*d1c0*/  IADD3 R3, -R7, RZ, RZ ;  /* 0x000000ff07037210 */ /* 0x000fe40007ffe1ff */
[----:B------:R-:W-:-:S03]  /*d1d0*/  IADD3 R2, -R2, RZ, RZ ;  /* 0x000000ff02027210 */ /* 0x000fc60007ffe1ff */
[--C-:B------:R-:W-:Y:S02]  /*d1e0*/  IMAD R3, R9, R3, R6.reuse ;  /* 0x0000000309037224 */ /* 0x100fe400078e0206 */
[----:B------:R-:W-:Y:S02]  /*d1f0*/  IMAD.MOV R6, RZ, RZ, -R6 ;  /* 0x000000ffff067224 */ /* 0x000fe400078e0a06 */
[----:B------:R-:W-:Y:S02]  /*d200*/  IMAD R2, R12, R2, R7 ;  /* 0x000000020c027224 */ /* 0x000fe400078e0207 */
[----:B------:R-:W-:-:S05]  /*d210*/  IMAD R8, R8, R6, R17 ;  /* 0x0000000608087224 */ /* 0x000fca00078e0211 */
[----:B------:R-:W-:-:S04]  /*d220*/  LEA R8, R8, 0xff, 0x7 ;  /* 0x000000ff08087811 */ /* 0x000fc800078e38ff */
[----:B------:R-:W-:-:S04]  /*d230*/  SHF.R.S32.HI R7, RZ, 0x1f, R8 ;  /* 0x0000001fff077819 */ /* 0x000fc80000011408 */
[----:B------:R-:W-:-:S04]  /*d240*/  LEA.HI R7, R7, R8, RZ, 0x7 ;  /* 0x0000000807077211 */ /* 0x000fc800078f38ff */
[----:B------:R-:W-:-:S04]  /*d250*/  SHF.R.S32.HI R6, RZ, 0x7, R7 ;  /* 0x00000007ff067819 */ /* 0x000fc80000011407 */
[----:B------:R-:W-:Y:S01]  /*d260*/  VIMNMX R6, R6, UR5, PT ;  /* 0x0000000506067c48 */ /* 0x000fe2000bfe0100 */
[----:B------:R-:W-:Y:S06]  /*d270*/  BRA.DIV UR4, `(.L_x_98) ;  /* 0x0000001204847947 */ /* 0x000fec000b800000 */
[----:B------:R-:W-:-:S13]  /*d280*/  ELECT P6, URZ, PT ;  /* 0x00000000003f782f */ /* 0x000fda00038c0000 */
.L_x_140:
[----:B------:R-:W-:Y:S01]  /*d290*/  ISETP.GT.AND P3, PT, R6, RZ, P6 ;  /* 0x000000ff0600720c */ /* 0x000fe20003764270 */
[----:B------:R-:W-:-:S12]  /*d2a0*/  BSSY B1, `(.L_x_99) ;  /* 0x000002c000017945 */ /* 0x000fd80003800000 */
[----:B------:R-:W-:Y:S05]  /*d2b0*/  @!P3 BRA `(.L_x_100) ;  /* 0x0000000000a8b947 */ /* 0x000fea0003800000 */
[----:B------:R-:W1:Y:S01]  /*d2c0*/  S2R R8, SR_CgaCtaId ;  /* 0x0000000000087919 */ /* 0x000e620000008800 */
[----:B------:R-:W-:-:S04]  /*d2d0*/  MOV R7, 0x400 ;  /* 0x0000040000077802 */ /* 0x000fc80000000f00 */
[----:B-1----:R-:W-:Y:S02]  /*d2e0*/  LEA R9, R8, R7, 0x18 ;  /* 0x0000000708097211 */ /* 0x002fe400078ec0ff */
[----:B------:R-:W-:Y:S02]  /*d2f0*/  SHF.L.U32 R7, R4, 0x1f, RZ ;  /* 0x0000001f04077819 */ /* 0x000fe400000006ff */
[----:B------:R-:W-:-:S04]  /*d300*/  LEA R8, R0, R9, 0x3 ;  /* 0x0000000900087211 */ /* 0x000fc800078e18ff */
[----:B------:R-:W1:Y:S02]  /*d310*/  SYNCS.PHASECHK.TRANS64.TRYWAIT P4, [R8+URZ+0x34428], R7 ;  /* 0x03442807080075a7 */ /* 0x000e64000808017f */
[----:B-1----:R-:W-:Y:S05]  /*d320*/  @!P4 BRA `(.L_x_101) ;  /* 0x000000100078c947 */ /* 0x002fea0003800000 */
.L_x_141:
[----:B------:R-:W-:Y:S01]  /*d330*/  UPRMT UR4, UR18, 0x9910, URZ ;  /* 0x0000991012047896 */ /* 0x000fe2000800003f */
[----:B-1----:R-:W-:-:S03]  /*d340*/  @P2 MOV R7, 0x8000 ;  /* 0x0000800000072802 */ /* 0x002fc60000000f00 */
[----:B------:R-:W-:Y:S01]  /*d350*/  UISETP.NE.AND UP0, UPT, UR4, 0x2, UPT ;  /* 0x000000020400788c */ /* 0x000fe2000bf05270 */
[----:B------:R1:W-:Y:S05]  /*d360*/  @P2 SYNCS.ARRIVE.TRANS64 RZ, [R8+URZ+0x34400], R7 ;  /* 0x0344000708ff29a7 */ /* 0x0003ea000800003f */
[----:B------:R-:W-:-:S13]  /*d370*/  PLOP3.LUT P4, PT, PT, PT, UP0, 0x80, 0x0 ;  /* 0x000000000000781c */ /* 0x000fda0003f8f008 */
[----:B-1----:R-:W-:Y:S05]  /*d380*/  @P4 BRA `(.L_x_102) ;  /* 0x0000000000044947 */ /* 0x002fea0003800000 */
[----:B------:R-:W-:Y:S01]  /*d390*/  BPT.TRAP 0x1 ;  /* 0x000000040000795c */ /* 0x000fe20000300000 */
.L_x_102:
[----:B------:R-:W-:Y:S05]  /*d3a0*/  @P0 BRA `(.L_x_103) ;  /* 0x0000000000040947 */ /* 0x000fea0003800000 */
[----:B------:R-:W-:Y:S01]  /*d3b0*/  BPT.TRAP 0x1 ;  /* 0x000000040000795c */ /* 0x000fe20000300000 */
.L_x_103:
[----:B------:R-:W-:Y:S01]  /*d3c0*/  IMAD R9, R0, 0x8000, R9 ;  /* 0x0000800000097824 */ /* 0x000fe200078e0209 */
[----:B------:R-:W-:Y:S01]  /*d3d0*/  R2UR UR9, R8 ;  /* 0x00000000080972ca */ /* 0x000fe200000e0000 */
[----:B------:R-:W-:Y:S01]  /*d3e0*/  UIADD3 UR4, UP0, UR16, 0x1f0, URZ ;  /* 0x000001f010047890 */ /* 0x000fe2000ff1e03f */
[----:B------:R-:W-:Y:S01]  /*d3f0*/  R2UR UR12, R3 ;  /* 0x00000000030c72ca */ /* 0x000fe200000e0000 */
[----:B------:R-:W-:Y:S01]  /*d400*/  UMOV UR10, URZ ;  /* 0x0000003f000a7c82 */ /* 0x000fe20008000000 */
[----:B------:R-:W-:Y:S01]  /*d410*/  R2UR UR8, R9 ;  /* 0x00000000090872ca */ /* 0x000fe200000e0000 */
[----:B------:R-:W-:Y:S01]  /*d420*/  UIADD3.X UR5, URZ, UR17, URZ, UP0, !UPT ;  /* 0x000000113f057290 */ /* 0x000fe200087fe43f */
[----:B------:R-:W-:Y:S01]  /*d430*/  R2UR UR13, R2 ;  /* 0x00000000020d72ca */ /* 0x000fe200000e0000 */
[----:B------:R-:W-:Y:S01]  /*d440*/  UMOV UR6, 0x0 ;  /* 0x0000000000067882 */ /* 0x000fe20000000000 */
[----:B------:R-:W-:Y:S01]  /*d450*/  UMOV UR7, 0x10000000 ;  /* 0x1000000000077882 */ /* 0x000fe20000000000 */
[----:B------:R-:W-:Y:S01]  /*d460*/  UMOV UR11, URZ ;  /* 0x0000003f000b7c82 */ /* 0x000fe20008000000 */
[----:B------:R-:W-:Y:S01]  /*d470*/  UMOV UR20, 0x40 ;  /* 0x0000004000147882 */ /* 0x000fe20000000000 */
[----:B------:R-:W-:-:S02]  /*d480*/  IADD3 R0, R0, 0x1, RZ ;  /* 0x0000000100007810 */ /* 0x000fc40007ffe0ff */
[----:B------:R-:W-:Y:S02]  /*d490*/  UIADD3 UR9, UR9, 0x34400, URZ ;  /* 0x0003440009097890 */ /* 0x000fe4000fffe03f */
[C---:B------:R-:W-:Y:S02]  /*d4a0*/  ISETP.NE.AND P4, PT, R0.reuse, 0x5, PT ;  /* 0x000000050000780c */ /* 0x040fe40003f85270 */
[----:B------:R-:W-:Y:S02]  /*d4b0*/  UIADD3 UR14, UR8, 0x8000, URZ ;  /* 0x00008000080e7890 */ /* 0x000fe4000fffe03f */
[----:B------:R-:W-:Y:S01]  /*d4c0*/  UIADD3 UR15, UR8, 0xc000, URZ ;  /* 0x0000c000080f7890 */ /* 0x000fe2000fffe03f */
[----:B------:R-:W-:Y:S02]  /*d4d0*/  SEL R7, RZ, 0x1, P4 ;  /* 0x00000001ff077807 */ /* 0x000fe40002000000 */
[----:B------:R-:W-:Y:S02]  /*d4e0*/  SEL R0, R0, RZ, P4 ;  /* 0x000000ff00007207 */ /* 0x000fe40002000000 */
[----:B------:R-:W-:Y:S01]  /*d4f0*/  UMOV UR8, UR14 ;  /* 0x0000000e00087c82 */ /* 0x000fe20008000000 */
[----:B------:R-:W-:Y:S01]  /*d500*/  LOP3.LUT R4, R4, R7, RZ, 0x3c, !PT ;  /* 0x0000000704047212 */ /* 0x000fe200078e3cff */
[----:B------:R1:W-:Y:S02]  /*d510*/  UTMALDG.4D [UR8], [UR4], desc[UR6] ;  /* 0x00000608040075b4 */ /* 0x0003e40008019000 */
[----:B-1----:R-:W-:Y:S01]  /*d520*/  UMOV UR8, UR15 ;  /* 0x0000000f00087c82 */ /* 0x002fe20008000000 */
[----:B------:R-:W-:-:S02]  /*d530*/  UMOV UR10, UR20 ;  /* 0x00000014000a7c82 */ /* 0x000fc40008000000 */
[----:B------:R1:W-:Y:S02]  /*d540*/  UTMALDG.4D [UR8], [UR4], desc[UR6] ;  /* 0x00000608040075b4 */ /* 0x0003e40008019000 */
[----:B-1----:R-:W-:Y:S01]  /*d550*/  NOP ;  /* 0x0000000000007918 */ /* 0x002fe20000000000 */
.L_x_100:
[----:B------:R-:W-:Y:S05]  /*d560*/  BSYNC B1 ;  /* 0x0000000000017941 */ /* 0x000fea0003800000 */
.L_x_99:
        /* <DEDUP_REMOVED lines=10> */
.L_x_105:
[----:B------:R-:W-:Y:S05]  /*d610*/  BSYNC B1 ;  /* 0x0000000000017941 */ /* 0x000fea0003800000 */
.L_x_104:
[----:B------:R-:W-:Y:S01]  /*d620*/  BSSY B1, `(.L_x_107) ;  /* 0x000002e000017945 */ /* 0x000fe20003800000 */
[----:B------:R-:W-:-:S03]  /*d630*/  MOV R9, RZ ;  /* 0x000000ff00097202 */ /* 0x000fc60000000f00 */
[----:B------:R-:W-:Y:S05]  /*d640*/  @!P3 BRA `(.L_x_108) ;  /* 0x0000000000acb947 */ /* 0x000fea0003800000 */
[----:B-1----:R-:W1:Y:S01]  /*d650*/  S2R R8, SR_CgaCtaId ;  /* 0x0000000000087919 */ /* 0x002e620000008800 */
[----:B------:R-:W-:-:S04]  /*d660*/  MOV R5, 0x400 ;  /* 0x0000040000057802 */ /* 0x000fc80000000f00 */
[----:B-1----:R-:W-:Y:S02]  /*d670*/  LEA R5, R8, R5, 0x18 ;  /* 0x0000000508057211 */ /* 0x002fe400078ec0ff */
[----:B------:R-:W-:-:S03]  /*d680*/  SHF.L.U32 R8, R4, 0x1f, RZ ;  /* 0x0000001f04087819 */ /* 0x000fc600000006ff */
[----:B------:R-:W-:-:S04]  /*d690*/  IMAD R7, R0, 0x8, R5 ;  /* 0x0000000800077824 */ /* 0x000fc800078e0205 */
[----:B------:R-:W1:Y:S02]  /*d6a0*/  SYNCS.PHASECHK.TRANS64.TRYWAIT P3, [R7+URZ+0x34428], R8 ;  /* 0x03442808070075a7 */ /* 0x000e64000806017f */
[----:B-1----:R-:W-:Y:S05]  /*d6b0*/  @!P3 BRA `(.L_x_109) ;  /* 0x0000000c00bcb947 */ /* 0x002fea0003800000 */
.L_x_142:
[----:B------:R-:W-:Y:S01]  /*d6c0*/  UPRMT UR4, UR18, 0x9910, URZ ;  /* 0x0000991012047896 */ /* 0x000fe2000800003f */
[----:B-1----:R-:W-:-:S03]  /*d6d0*/  @P2 MOV R8, 0x8000 ;  /* 0x0000800000082802 */ /* 0x002fc60000000f00 */
[----:B------:R-:W-:Y:S01]  /*d6e0*/  UISETP.NE.AND UP0, UPT, UR4, 0x2, UPT ;  /* 0x000000020400788c */ /* 0x000fe2000bf05270 */
[----:B------:R1:W-:Y:S05]  /*d6f0*/  @P2 SYNCS.ARRIVE.TRANS64 RZ, [R7+URZ+0x34400], R8 ;  /* 0x0344000807ff29a7 */ /* 0x0003ea000800003f */
[----:B------:R-:W-:-:S13]  /*d700*/  PLOP3.LUT P3, PT, PT, PT, UP0, 0x80, 0x0 ;  /* 0x000000000000781c */ /* 0x000fda0003f6f008 */
[----:B-1----:R-:W-:Y:S05]  /*d710*/  @P3 BRA `(.L_x_110) ;  /* 0x0000000000043947 */ /* 0x002fea0003800000 */
[----:B------:R-:W-:Y:S01]  /*d720*/  BPT.TRAP 0x1 ;  /* 0x000000040000795c */ /* 0x000fe20000300000 */
.L_x_110:
[----:B------:R-:W-:Y:S05]  /*d730*/  @P0 BRA `(.L_x_111) ;  /* 0x0000000000040947 */ /* 0x000fea0003800000 */
[----:B------:R-:W-:Y:S01]  /*d740*/  BPT.TRAP 0x1 ;  /* 0x000000040000795c */ /* 0x000fe20000300000 */
.L_x_111:
[----:B------:R-:W-:Y:S01]  /*d750*/  LEA R5, R0, R5, 0xf ;  /* 0x0000000500057211 */ /* 0x000fe200078e78ff */
[----:B------:R-:W-:Y:S01]  /*d760*/  UIADD3 UR4, UP0, UR16, 0x2f0, URZ ;  /* 0x000002f010047890 */ /* 0x000fe2000ff1e03f */
[----:B------:R-:W-:Y:S01]  /*d770*/  R2UR UR9, R7 ;  /* 0x00000000070972ca */ /* 0x000fe200000e0000 */
[----:B------:R-:W-:Y:S01]  /*d780*/  UMOV UR10, URZ ;  /* 0x0000003f000a7c82 */ /* 0x000fe20008000000 */
[----:B------:R-:W-:Y:S01]  /*d790*/  R2UR UR8, R5 ;  /* 0x00000000050872ca */ /* 0x000fe200000e0000 */
[----:B------:R-:W-:Y:S01]  /*d7a0*/  UIADD3.X UR5, URZ, UR17, URZ, UP0, !UPT ;  /* 0x000000113f057290 */ /* 0x000fe200087fe43f */
[----:B------:R-:W-:Y:S01]  /*d7b0*/  R2UR UR12, R3 ;  /* 0x00000000030c72ca */ /* 0x000fe200000e0000 */
[----:B------:R-:W-:Y:S01]  /*d7c0*/  UMOV UR6, 0x0 ;  /* 0x0000000000067882 */ /* 0x000fe20000000000 */
[----:B------:R-:W-:Y:S01]  /*d7d0*/  R2UR UR13, R2 ;  /* 0x00000000020d72ca */ /* 0x000fe200000e0000 */
[----:B------:R-:W-:Y:S01]  /*d7e0*/  UMOV UR7, 0x10000000 ;  /* 0x1000000000077882 */ /* 0x000fe20000000000 */
[----:B------:R-:W-:Y:S01]  /*d7f0*/  UMOV UR11, URZ ;  /* 0x0000003f000b7c82 */ /* 0x000fe20008000000 */
[----:B------:R-:W-:Y:S01]  /*d800*/  UMOV UR20, 0x40 ;  /* 0x0000004000147882 */ /* 0x000fe20000000000 */
[----:B------:R-:W-:Y:S01]  /*d810*/  VIADD R0, R0, 0x1 ;  /* 0x0000000100007836 */ /* 0x000fe20000000000 */
[----:B------:R-:W-:-:S02]  /*d820*/  MOV R9, 0x1 ;  /* 0x0000000100097802 */ /* 0x000fc40000000f00 */
[----:B------:R-:W-:Y:S02]  /*d830*/  UIADD3 UR9, UR9, 0x34400, URZ ;  /* 0x0003440009097890 */ /* 0x000fe4000fffe03f */
[----:B------:R-:W-:Y:S01]  /*d840*/  UIADD3 UR14, UR8, 0x8000, URZ ;  /* 0x00008000080e7890 */ /* 0x000fe2000fffe03f */
[----:B------:R-:W-:Y:S01]  /*d850*/  ISETP.NE.AND P3, PT, R0, 0x5, PT ;  /* 0x000000050000780c */ /* 0x000fe20003f65270 */
[----:B------:R-:W-:-:S03]  /*d860*/  UIADD3 UR15, UR8, 0xc000, URZ ;  /* 0x0000c000080f7890 */ /* 0x000fc6000fffe03f */
[----:B------:R-:W-:Y:S02]  /*d870*/  SEL R5, RZ, 0x1, P3 ;  /* 0x00000001ff057807 */ /* 0x000fe40001800000 */
[----:B------:R-:W-:Y:S01]  /*d880*/  UMOV UR8, UR14 ;  /* 0x0000000e00087c82 */ /* 0x000fe20008000000 */
[----:B------:R-:W-:Y:S01]  /*d890*/  SEL R0, R0, RZ, P3 ;  /* 0x000000ff00007207 */ /* 0x000fe20001800000 */
[----:B------:R1:W-:Y:S01]  /*d8a0*/  UTMALDG.4D [UR8], [UR4], desc[UR6] ;  /* 0x00000608040075b4 */ /* 0x0003e20008019000 */
[----:B------:R-:W-:Y:S01]  /*d8b0*/  LOP3.LUT R4, R4, R5, RZ, 0x3c, !PT ;  /* 0x0000000504047212 */ /* 0x000fe200078e3cff */
[----:B-1----:R-:W-:Y:S01]  /*d8c0*/  UMOV UR8, UR15 ;  /* 0x0000000f00087c82 */ /* 0x002fe20008000000 */
[----:B------:R-:W-:Y:S02]  /*d8d0*/  UMOV UR10, UR20 ;  /* 0x00000014000a7c82 */ /* 0x000fe40008000000 */
[----:B------:R2:W-:Y:S02]  /*d8e0*/  UTMALDG.4D [UR8], [UR4], desc[UR6] ;  /* 0x00000608040075b4 */ /* 0x0005e40008019000 */
[----:B--2---:R-:W-:Y:S01]  /*d8f0*/  NOP ;  /* 0x0000000000007918 */ /* 0x004fe20000000000 */
.L_x_108:
[----:B------:R-:W-:Y:S05]  /*d900*/  BSYNC B1 ;  /* 0x0000000000017941 */ /* 0x000fea0003800000 */
.L_x_107:
[----:B------:R-:W-:Y:S01]  /*d910*/  ISETP.GE.AND P3, PT, R6, 0x2, PT ;  /* 0x000000020600780c */ /* 0x000fe20003f66270 */
[----:B------:R-:W-:-:S12]  /*d920*/  BSSY B1, `(.L_x_112) ;  /* 0x0000062000017945 */ /* 0x000fd80003800000 */
[----:B------:R-:W-:Y:S05]  /*d930*/  @!P3 BRA `(.L_x_113) ;  /* 0x000000040080b947 */ /* 0x000fea0003800000 */
[----:B------:R-:W-:-:S07]  /*d940*/  SHF.L.U32 R6, R6, 0x1, RZ ;  /* 0x0000000106067819 */ /* 0x000fce00000006ff */
.L_x_124:
[----:B------:R-:W-:Y:S04]  /*d950*/  BSSY B2, `(.L_x_114) ;  /* 0x000002c000027945 */ /* 0x000fe80003800000 */
        /* <DEDUP_REMOVED lines=8> */
.L_x_143:
[----:B------:R-:W-:Y:S01]  /*d9e0*/  UPRMT UR4, UR18, 0x9910, URZ ;  /* 0x0000991012047896 */ /* 0x000fe2000800003f */
[----:B-1----:R-:W-:-:S03]  /*d9f0*/  @P2 MOV R8, 0x8000 ;  /* 0x0000800000082802 */ /* 0x002fc60000000f00 */
[----:B------:R-:W-:Y:S01]  /*da00*/  UISETP.NE.AND UP0, UPT, UR4, 0x2, UPT ;  /* 0x000000020400788c */ /* 0x000fe2000bf05270 */
[----:B------:R1:W-:Y:S05]  /*da10*/  @P2 SYNCS.ARRIVE.TRANS64 RZ, [R7+URZ+0x34400], R8 ;  /* 0x0344000807ff29a7 */ /* 0x0003ea000800003f */
[----:B------:R-:W-:-:S13]  /*da20*/  PLOP3.LUT P3, PT, PT, PT, UP0, 0x80, 0x0 ;  /* 0x000000000000781c */ /* 0x000fda0003f6f008 */
[----:B-1----:R-:W-:Y:S05]  /*da30*/  @P3 BRA `(.L_x_117) ;  /* 0x0000000000043947 */ /* 0x002fea0003800000 */
[----:B------:R-:W-:Y:S01]  /*da40*/  BPT.TRAP 0x1 ;  /* 0x000000040000795c */ /* 0x000fe20000300000 */
.L_x_117:
[----:B------:R-:W-:Y:S05]  /*da50*/  @P0 BRA `(.L_x_118) ;  /* 0x0000000000040947 */ /* 0x000fea0003800000 */
[----:B------:R-:W-:Y:S01]  /*da60*/  BPT.TRAP 0x1 ;  /* 0x000000040000795c */ /* 0x000fe20000300000 */
.L_x_118:
        /* <DEDUP_REMOVED lines=10> */
[----:B------:R-:W-:Y:S01]  /*db10*/  R2UR UR13, R2 ;  /* 0x00000000020d72ca */ /* 0x000fe200000e0000 */
[----:B------:R-:W-:-:S04]  /*db20*/  VIADD R0, R0, 0x1 ;  /* 0x0000000100007836 */ /* 0x000fc80000000000 */
[----:B------:R-:W-:Y:S01]  /*db30*/  UIADD3 UR9, UR9, 0x34400, URZ ;  /* 0x0003440009097890 */ /* 0x000fe2000fffe03f */
[C---:B------:R-:W-:Y:S01]  /*db40*/  ISETP.NE.AND P3, PT, R0.reuse, 0x5, PT ;  /* 0x000000050000780c */ /* 0x040fe20003f65270 */
[----:B------:R-:W-:Y:S02]  /*db50*/  UIADD3 UR8, UR6, 0x8000, URZ ;  /* 0x0000800006087890 */ /* 0x000fe4000fffe03f */
[----:B------:R-:W-:Y:S01]  /*db60*/  USHF.L.U32 UR11, UR11, 0x7, URZ ;  /* 0x000000070b0b7899 */ /* 0x000fe2000800063f */
[----:B------:R-:W-:Y:S01]  /*db70*/  SEL R5, RZ, 0x1, P3 ;  /* 0x00000001ff057807 */ /* 0x000fe20001800000 */
[----:B------:R-:W-:Y:S01]  /*db80*/  UIADD3 UR14, UR6, 0xc000, URZ ;  /* 0x0000c000060e7890 */ /* 0x000fe2000fffe03f */
[----:B------:R-:W-:Y:S02]  /*db90*/  SEL R0, R0, RZ, P3 ;  /* 0x000000ff00007207 */ /* 0x000fe40001800000 */
[----:B------:R-:W-:Y:S01]  /*dba0*/  UMOV UR6, 0x0 ;  /* 0x0000000000067882 */ /* 0x000fe20000000000 */
[----:B------:R-:W-:-:S03]  /*dbb0*/  LOP3.LUT R4, R4, R5, RZ, 0x3c, !PT ;  /* 0x0000000504047212 */ /* 0x000fc600078e3cff */
[----:B------:R1:W-:Y:S02]  /*dbc0*/  UTMALDG.4D [UR8], [UR4], desc[UR6] ;  /* 0x00000608040075b4 */ /* 0x0003e40008019000 */
[----:B-1----:R-:W-:Y:S01]  /*dbd0*/  UMOV UR8, UR14 ;  /* 0x0000000e00087c82 */ /* 0x002fe20008000000 */
[----:B------:R-:W-:Y:S02]  /*dbe0*/  UMOV UR10, UR15 ;  /* 0x0000000f000a7c82 */ /* 0x000fe40008000000 */
[----:B------:R2:W-:Y:S02]  /*dbf0*/  UTMALDG.4D [UR8], [UR4], desc[UR6] ;  /* 0x00000608040075b4 */ /* 0x0005e40008019000 */
[----:B--2---:R-:W-:Y:S01]  /*dc00*/  NOP ;  /* 0x0000000000007918 */ /* 0x004fe20000000000 */
.L_x_115:
[----:B------:R-:W-:Y:S05]  /*dc10*/  BSYNC B2 ;  /* 0x0000000000027941 */ /* 0x000fea0003800000 */
.L_x_114:
[----:B------:R-:W-:Y:S01]  /*dc20*/  ISETP.LT.OR P3, PT, R6, 0x4, !P6 ;  /* 0x000000040600780c */ /* 0x000fe20007761670 */
[----:B------:R-:W-:-:S12]  /*dc30*/  BSSY B2, `(.L_x_119) ;  /* 0x000002d000027945 */ /* 0x000fd80003800000 */
[----:B------:R-:W-:Y:S05]  /*dc40*/  @P3 BRA `(.L_x_120) ;  /* 0x0000000000ac3947 */ /* 0x000fea0003800000 */
[----:B-1----:R-:W1:Y:S01]  /*dc50*/  S2R R8, SR_CgaCtaId ;  /* 0x0000000000087919 */ /* 0x002e620000008800 */
[----:B------:R-:W-:-:S04]  /*dc60*/  MOV R5, 0x400 ;  /* 0x0000040000057802 */ /* 0x000fc80000000f00 */
[----:B-1----:R-:W-:Y:S02]  /*dc70*/  LEA R5, R8, R5, 0x18 ;  /* 0x0000000508057211 */ /* 0x002fe400078ec0ff */
[----:B------:R-:W-:Y:S02]  /*dc80*/  SHF.L.U32 R8, R4, 0x1f, RZ ;  /* 0x0000001f04087819 */ /* 0x000fe400000006ff */
[----:B------:R-:W-:-:S04]  /*dc90*/  LEA R7, R0, R5, 0x3 ;  /* 0x0000000500077211 */ /* 0x000fc800078e18ff */
[----:B------:R-:W1:Y:S02]  /*dca0*/  SYNCS.PHASECHK.TRANS64.TRYWAIT P3, [R7+URZ+0x34428], R8 ;  /* 0x03442808070075a7 */ /* 0x000e64000806017f */
[----:B-1----:R-:W-:Y:S05]  /*dcb0*/  @!P3 BRA `(.L_x_121) ;  /* 0x000000080064b947 */ /* 0x002fea0003800000 */
.L_x_144:
[----:B------:R-:W-:Y:S01]  /*dcc0*/  UPRMT UR4, UR18, 0x9910, URZ ;  /* 0x0000991012047896 */ /* 0x000fe2000800003f */
[----:B-1----:R-:W-:-:S03]  /*dcd0*/  @P1 MOV R8, 0x8000 ;  /* 0x0000800000081802 */ /* 0x002fc60000000f00 */
[----:B------:R-:W-:Y:S01]  /*dce0*/  UISETP.NE.AND UP0, UPT, UR4, 0x2, UPT ;  /* 0x000000020400788c */ /* 0x000fe2000bf05270 */
[----:B------:R1:W-:Y:S05]  /*dcf0*/  @P1 SYNCS.ARRIVE.TRANS64 RZ, [R7+URZ+0x34400], R8 ;  /* 0x0344000807ff19a7 */ /* 0x0003ea000800003f */
[----:B------:R-:W-:-:S13]  /*dd00*/  PLOP3.LUT P3, PT, PT, PT, UP0, 0x80, 0x0 ;  /* 0x000000000000781c */ /* 0x000fda0003f6f008 */
[----:B-1----:R-:W-:Y:S05]  /*dd10*/  @P3 BRA `(.L_x_122) ;  /* 0x0000000000043947 */ /* 0x002fea0003800000 */
[----:B------:R-:W-:Y:S01]  /*dd20*/  BPT.TRAP 0x1 ;  /* 0x000000040000795c */ /* 0x000fe20000300000 */
.L_x_122:
[----:B------:R-:W-:Y:S05]  /*dd30*/  @P0 BRA `(.L_x_123) ;  /* 0x0000000000040947 */ /* 0x000fea0003800000 */
[----:B------:R-:W-:Y:S01]  /*dd40*/  BPT.TRAP 0x1 ;  /* 0x000000040000795c */ /* 0x000fe20000300000 */
.L_x_123:
        /* <DEDUP_REMOVED lines=11> */
[----:B------:R-:W-:-:S02]  /*de00*/  IADD3 R0, R0, 0x1, RZ ;  /* 0x0000000100007810 */ /* 0x000fc40007ffe0ff */
[----:B------:R-:W-:Y:S01]  /*de10*/  IADD3 R9, R9, 0x1, RZ ;  /* 0x0000000109097810 */ /* 0x000fe20007ffe0ff */
[----:B------:R-:W-:Y:S01]  /*de20*/  UIADD3 UR9, UR9, 0x34400, URZ ;  /* 0x0003440009097890 */ /* 0x000fe2000fffe03f */
[C---:B------:R-:W-:Y:S01]  /*de30*/  ISETP.NE.AND P3, PT, R0.reuse, 0x5, PT ;  /* 0x000000050000780c */ /* 0x040fe20003f65270 */
[----:B------:R-:W-:Y:S02]  /*de40*/  USHF.L.U32 UR11, UR11, 0x7, URZ ;  /* 0x000000070b0b7899 */ /* 0x000fe4000800063f */
[----:B------:R-:W-:Y:S01]  /*de50*/  UIADD3 UR8, UR6, 0x8000, URZ ;  /* 0x0000800006087890 */ /* 0x000fe2000fffe03f */
        /* <DEDUP_REMOVED lines=10> */
.L_x_120:
[----:B------:R-:W-:Y:S05]  /*df00*/  BSYNC B2 ;  /* 0x0000000000027941 */ /* 0x000fea0003800000 */
.L_x_119:
[C---:B------:R-:W-:Y:S01]  /*df10*/  ISETP.GT.AND P3, PT, R6.reuse, 0x4, PT ;  /* 0x000000040600780c */ /* 0x040fe20003f64270 */
[----:B------:R-:W-:-:S12]  /*df20*/  VIADD R6, R6, 0xfffffffe ;  /* 0xfffffffe06067836 */ /* 0x000fd80000000000 */
[----:B------:R-:W-:Y:S05]  /*df30*/  @P3 BRA `(.L_x_124) ;  /* 0xfffffff800843947 */ /* 0x000fea000383ffff */
.L_x_113:
[----:B------:R-:W-:Y:S05]  /*df40*/  BSYNC B1 ;  /* 0x0000000000017941 */ /* 0x000fea0003800000 */
.L_x_112:
[----:B------:R-:W-:Y:S01]  /*df50*/  IADD3 R17, R17, UR19, RZ ;  /* 0x0000001311117c10 */ /* 0x000fe2000fffe0ff */
[----:B------:R-:W-:Y:S01]  /*df60*/  ULDC UR4, c[0x0][0xa00] ;  /* 0x0002800000047ab9 */ /* 0x000fe20000000800 */
[----:B-1----:R-:W-:Y:S02]  /*df70*/  PRMT R5, RZ, 0x7610, R5 ;  /* 0x00007610ff057816 */ /* 0x002fe40000000005 */
[----:B------:R-:W-:-:S13]  /*df80*/  ISETP.GE.AND P3, PT, R17, UR4, PT ;  /* 0x0000000411007c0c */ /* 0x000fda000bf66270 */
[----:B------:R-:W-:Y:S05]  /*df90*/  @!P3 BRA `(.L_x_125) ;  /* 0xfffffff00024b947 */ /* 0x000fea000383ffff */
[----:B------:R-:W-:Y:S05]  /*dfa0*/  BSYNC B0 ;  /* 0x0000000000007941 */ /* 0x000fea0003800000 */
.L_x_97:
[----:B------:R-:W-:Y:S05]  /*dfb0*/  EXIT ;  /* 0x000000000000794d */ /* 0x000fea0003800000 */
.L_x_17:
[----:B-1----:R-:W-:-:S04]  /*dfc0*/  MOV R3, UR4 ;  /* 0x0000000400037c02 */ /* 0x002fc80008000f00 */
[----:B------:R1:W2:Y:S03]  /*dfd0*/  SYNCS.PHASECHK.TRANS64.TRYWAIT P1, [R3+URZ+0x34450], R0 ;  /* 0x03445000030075a7 */ /* 0x0002a6000802017f */
[----:B--2---:R-:W-:Y:S05]  /*dfe0*/  @!P1 NANOSLEEP.SYNCS 0x989680 ;  /* 0x009896800000995d */ /* 0x004fea0003900000 */
[----:B------:R-:W2:Y:S02]  /*dff0*/  @!P1 SYNCS.PHASECHK.TRANS64 P1, [R3+URZ+0x34450], R0 ;  /* 0x03445000030095a7 */ /* 0x000ea4000802007f */
[----:B--2---:R-:W-:Y:S05]  /*e000*/  @!P1 BRA `(.L_x_17) ;  /* 0xfffffffc00ec9947 */ /* 0x004fea000383ffff */
[----:B------:R-:W-:Y:S05]  /*e010*/  BRA `(.L_x_126) ;  /* 0xffffff3000dc7947 */ /* 0x000fea000383ffff */
.L_x_19:
[----:B-1----:R-:W-:-:S04]  /*e020*/  IMAD.U32 R5, RZ, RZ, UR51 ;  /* 0x00000033ff057e24 */ /* 0x002fc8000f8e00ff */
[----:B------:R1:W2:Y:S03]  /*e030*/  SYNCS.PHASECHK.TRANS64.TRYWAIT P1, [R5+URZ+0x34400], R0 ;  /* 0x03440000050075a7 */ /* 0x0002a6000802017f */
[----:B--2---:R-:W-:Y:S05]  /*e040*/  @!P1 NANOSLEEP.SYNCS 0x989680 ;  /* 0x009896800000995d */ /* 0x004fea0003900000 */
[----:B------:R-:W2:Y:S02]  /*e050*/  @!P1 SYNCS.PHASECHK.TRANS64 P1, [R5+URZ+0x34400], R0 ;  /* 0x03440000050095a7 */ /* 0x000ea4000802007f */
[----:B--2---:R-:W-:Y:S05]  /*e060*/  @!P1 BRA `(.L_x_19) ;  /* 0xfffffffc00ec9947 */ /* 0x004fea000383ffff */
[----:B------:R-:W-:Y:S05]  /*e070*/  BRA `(.L_x_127) ;  /* 0xffffff3000f07947 */ /* 0x000fea000383ffff */
.L_x_20:
[----:B-1----:R-:W-:-:S04]  /*e080*/  MOV R0, UR48 ;  /* 0x0000003000007c02 */ /* 0x002fc80008000f00 */
[----:B------:R1:W2:Y:S03]  /*e090*/  SYNCS.PHASECHK.TRANS64.TRYWAIT P1, [R0+URZ+-0x8], R3 ;  /* 0xfffff803000075a7 */ /* 0x0002a6000802017f */
[----:B--2---:R-:W-:Y:S05]  /*e0a0*/  @!P1 NANOSLEEP.SYNCS 0x989680 ;  /* 0x009896800000995d */ /* 0x004fea0003900000 */
[----:B------:R-:W2:Y:S02]  /*e0b0*/  @!P1 SYNCS.PHASECHK.TRANS64 P1, [R0+URZ+-0x8], R3 ;  /* 0xfffff803000095a7 */ /* 0x000ea4000802007f */
[----:B--2---:R-:W-:Y:S05]  /*e0c0*/  @!P1 BRA `(.L_x_20) ;  /* 0xfffffffc00ec9947 */ /* 0x004fea000383ffff */
[----:B------:R-:W-:Y:S05]  /*e0d0*/  BRA `(.L_x_128) ;  /* 0xffffff3000e07947 */ /* 0x000fea000383ffff */
.L_x_22:
[----:B-1----:R-:W-:-:S04]  /*e0e0*/  MOV R9, UR6 ;  /* 0x0000000600097c02 */ /* 0x002fc80008000f00 */
[----:B------:R1:W2:Y:S03]  /*e0f0*/  SYNCS.PHASECHK.TRANS64.TRYWAIT P1, [R9+URZ+0x34400], R4 ;  /* 0x03440004090075a7 */ /* 0x0002a6000802017f */
[----:B--2---:R-:W-:Y:S05]  /*e100*/  @!P1 NANOSLEEP.SYNCS 0x989680 ;  /* 0x009896800000995d */ /* 0x004fea0003900000 */
[----:B------:R-:W2:Y:S02]  /*e110*/  @!P1 SYNCS.PHASECHK.TRANS64 P1, [R9+URZ+0x34400], R4 ;  /* 0x03440004090095a7 */ /* 0x000ea4000802007f */
[----:B--2---:R-:W-:Y:S05]  /*e120*/  @!P1 BRA `(.L_x_22) ;  /* 0xfffffffc00ec9947 */ /* 0x004fea000383ffff */
[----:B------:R-:W-:Y:S05]  /*e130*/  BRA `(.L_x_129) ;  /* 0xffffff5c00cc7947 */ /* 0x000fea000383ffff */
.L_x_27:
[----:B-1----:R-:W-:-:S04]  /*e140*/  IMAD.U32 R6, RZ, RZ, UR6 ;  /* 0x00000006ff067e24 */ /* 0x002fc8000f8e00ff */
[----:B------:R1:W2:Y:S03]  /*e150*/  SYNCS.PHASECHK.TRANS64.TRYWAIT P2, [R6+URZ+0x34400], R5 ;  /* 0x03440005060075a7 */ /* 0x0002a6000804017f */
[----:B--2---:R-:W-:Y:S05]  /*e160*/  @!P2 NANOSLEEP.SYNCS 0x989680 ;  /* 0x009896800000a95d */ /* 0x004fea0003900000 */
[----:B------:R-:W2:Y:S02]  /*e170*/  @!P2 SYNCS.PHASECHK.TRANS64 P2, [R6+URZ+0x34400], R5 ;  /* 0x034400050600a5a7 */ /* 0x000ea4000804007f */
[----:B--2---:R-:W-:Y:S05]  /*e180*/  @!P2 BRA `(.L_x_27) ;  /* 0xfffffffc00eca947 */ /* 0x004fea000383ffff */
[----:B------:R-:W-:Y:S05]  /*e190*/  BRA `(.L_x_130) ;  /* 0xffffff6000c87947 */ /* 0x000fea000383ffff */
.L_x_31:
[----:B-1----:R-:W-:-:S04]  /*e1a0*/  MOV R8, UR6 ;  /* 0x0000000600087c02 */ /* 0x002fc80008000f00 */
[----:B------:R1:W2:Y:S03]  /*e1b0*/  SYNCS.PHASECHK.TRANS64.TRYWAIT P2, [R8+URZ+0x34400], R9 ;  /* 0x03440009080075a7 */ /* 0x0002a6000804017f */
[----:B--2---:R-:W-:Y:S05]  /*e1c0*/  @!P2 NANOSLEEP.SYNCS 0x989680 ;  /* 0x009896800000a95d */ /* 0x004fea0003900000 */
[----:B------:R-:W2:Y:S02]  /*e1d0*/  @!P2 SYNCS.PHASECHK.TRANS64 P2, [R8+URZ+0x34400], R9 ;  /* 0x034400090800a5a7 */ /* 0x000ea4000804007f */
[----:B--2---:R-:W-:Y:S05]  /*e1e0*/  @!P2 BRA `(.L_x_31) ;  /* 0xfffffffc00eca947 */ /* 0x004fea000383ffff */
[----:B------:R-:W-:Y:S05]  /*e1f0*/  BRA `(.L_x_30) ;  /* 0xffffff8800707947 */ /* 0x000fea000383ffff */
.L_x_39:
[----:B-1----:R-:W-:-:S04]  /*e200*/  MOV R6, UR6 ;  /* 0x0000000600067c02 */ /* 0x002fc80008000f00 */
[----:B------:R1:W2:Y:S03]  /*e210*/  SYNCS.PHASECHK.TRANS64.TRYWAIT P2, [R6+URZ+0x34400], R5 ;  /* 0x03440005060075a7 */ /* 0x0002a6000804017f */
[----:B--2---:R-:W-:Y:S05]  /*e220*/  @!P2 NANOSLEEP.SYNCS 0x989680 ;  /* 0x009896800000a95d */ /* 0x004fea0003900000 */
[----:B------:R-:W2:Y:S02]  /*e230*/  @!P2 SYNCS.PHASECHK.TRANS64 P2, [R6+URZ+0x34400], R5 ;  /* 0x034400050600a5a7 */ /* 0x000ea4000804007f */
[----:B--2---:R-:W-:Y:S05]  /*e240*/  @!P2 BRA `(.L_x_39) ;  /* 0xfffffffc00eca947 */ /* 0x004fea000383ffff */
[----:B------:R-:W-:Y:S05]  /*e250*/  BRA `(.L_x_131) ;  /* 0xffffff8c00b07947 */ /* 0x000fea000383ffff */
.L_x_43:
[----:B-1----:R-:W-:-:S04]  /*e260*/  IMAD.U32 R8, RZ, RZ, UR6 ;  /* 0x00000006ff087e24 */ /* 0x002fc8000f8e00ff */
[----:B------:R1:W2:Y:S03]  /*e270*/  SYNCS.PHASECHK.TRANS64.TRYWAIT P2, [R8+URZ+0x34400], R11 ;  /* 0x0344000b080075a7 */ /* 0x0002a6000804017f */
[----:B--2---:R-:W-:Y:S05]  /*e280*/  @!P2 NANOSLEEP.SYNCS 0x989680 ;  /* 0x009896800000a95d */ /* 0x004fea0003900000 */
[----:B------:R-:W2:Y:S02]  /*e290*/  @!P2 SYNCS.PHASECHK.TRANS64 P2, [R8+URZ+0x34400], R11 ;  /* 0x0344000b0800a5a7 */ /* 0x000ea4000804007f */
[----:B--2---:R-:W-:Y:S05]  /*e2a0*/  @!P2 BRA `(.L_x_43) ;  /* 0xfffffffc00eca947 */ /* 0x004fea000383ffff */
[----:B------:R-:W-:Y:S05]  /*e2b0*/  BRA `(.L_x_42) ;  /* 0xffffffbc00dc7947 */ /* 0x000fea000383ffff */
.L_x_63:
[----:B-1----:R-:W-:-:S04]  /*e2c0*/  MOV R3, UR48 ;  /* 0x0000003000037c02 */ /* 0x002fc80008000f00 */
[----:B------:R1:W2:Y:S03]  /*e2d0*/  SYNCS.PHASECHK.TRANS64.TRYWAIT P1, [R3+URZ+0x8], R0 ;  /* 0x00000800030075a7 */ /* 0x0002a6000802017f */
[----:B--2---:R-:W-:Y:S05]  /*e2e0*/  @!P1 NANOSLEEP.SYNCS 0x989680 ;  /* 0x009896800000995d */ /* 0x004fea0003900000 */
[----:B------:R-:W2:Y:S02]  /*e2f0*/  @!P1 SYNCS.PHASECHK.TRANS64 P1, [R3+URZ+0x8], R0 ;  /* 0x00000800030095a7 */ /* 0x000ea4000802007f */
[----:B--2---:R-:W-:Y:S05]  /*e300*/  @!P1 BRA `(.L_x_63) ;  /* 0xfffffffc00ec9947 */ /* 0x004fea000383ffff */
[----:B------:R-:W-:Y:S05]  /*e310*/  BRA `(.L_x_132) ;  /* 0xffffffcc000c7947 */ /* 0x000fea000383ffff */
.L_x_82:
[----:B------:R-:W-:Y:S01]  /*e320*/  BSSY B1, `(.L_x_133) ;  /* 0x0000006000017945 */ /* 0x000fe20003800000 */
[----:B------:R-:W-:-:S07]  /*e330*/  MOV R15, 0xffffffff ;  /* 0xffffffff000f7802 */ /* 0x000fce0000000f00 */
[----:B------:R-:W-:Y:S05]  /*e340*/  WARPSYNC.COLLECTIVE R15, `(.L_x_134) ;  /* 0x000000000f0c7348 */ /* 0x000fea0003c00000 */
[----:B------:R-:W-:Y:S02]  /*e350*/  ELECT P6, UR62, PT ;  /* 0x00000000003e782f */ /* 0x000fe400038c0000 */
[----:B------:R-:W-:Y:S01]  /*e360*/  MOV R14, UR62 ;  /* 0x0000003e000e7c02 */ /* 0x000fe20008000f00 */
[----:B------:R-:W-:Y:S10]  /*e370*/  ENDCOLLECTIVE ;  /* 0x000000000000791b */ /* 0x000ff40003800000 */
.L_x_134:
[----:B------:R-:W-:Y:S05]  /*e380*/  BSYNC B1 ;  /* 0x0000000000017941 */ /* 0x000fea0003800000 */
.L_x_133:
[----:B------:R-:W-:Y:S05]  /*e390*/  BRA `(.L_x_135) ;  /* 0xffffffe400347947 */ /* 0x000fea000383ffff */
.L_x_85:
[----:B-1----:R1:W2:Y:S02]  /*e3a0*/  SYNCS.PHASECHK.TRANS64.TRYWAIT P2, [R7+URZ+0x34460], R6 ;  /* 0x03446006070075a7 */ /* 0x0022a4000804017f */
[----:B--2---:R-:W-:Y:S05]  /*e3b0*/  @!P2 NANOSLEEP.SYNCS 0x989680 ;  /* 0x009896800000a95d */ /* 0x004fea0003900000 */
[----:B------:R-:W2:Y:S02]  /*e3c0*/  @!P2 SYNCS.PHASECHK.TRANS64 P2, [R7+URZ+0x34460], R6 ;  /* 0x034460060700a5a7 */ /* 0x000ea4000804007f */
[----:B--2---:R-:W-:Y:S05]  /*e3d0*/  @!P2 BRA `(.L_x_85) ;  /* 0xfffffffc00f0a947 */ /* 0x004fea000383ffff */
[----:B------:R-:W-:Y:S05]  /*e3e0*/  BRA `(.L_x_136) ;  /* 0xffffffe400547947 */ /* 0x000fea000383ffff */
.L_x_90:
[----:B-1----:R1:W2:Y:S02]  /*e3f0*/  SYNCS.PHASECHK.TRANS64.TRYWAIT P2, [R7+URZ+0x344b0], R4 ;  /* 0x0344b004070075a7 */ /* 0x0022a4000804017f */
[----:B--2---:R-:W-:Y:S05]  /*e400*/  @!P2 NANOSLEEP.SYNCS 0x989680 ;  /* 0x009896800000a95d */ /* 0x004fea0003900000 */
[----:B------:R-:W2:Y:S02]  /*e410*/  @!P2 SYNCS.PHASECHK.TRANS64 P2, [R7+URZ+0x344b0], R4 ;  /* 0x0344b0040700a5a7 */ /* 0x000ea4000804007f */
[----:B--2---:R-:W-:Y:S05]  /*e420*/  @!P2 BRA `(.L_x_90) ;  /* 0xfffffffc00f0a947 */ /* 0x004fea000383ffff */
[----:B------:R-:W-:Y:S05]  /*e430*/  BRA `(.L_x_89) ;  /* 0xffffffe400f87947 */ /* 0x000fea000383ffff */
.L_x_93:
[----:B-1----:R1:W2:Y:S02]  /*e440*/  SYNCS.PHASECHK.TRANS64.TRYWAIT P2, [R4+URZ+0x34460], R9 ;  /* 0x03446009040075a7 */ /* 0x0022a4000804017f */
[----:B--2---:R-:W-:Y:S05]  /*e450*/  @!P2 NANOSLEEP.SYNCS 0x989680 ;  /* 0x009896800000a95d */ /* 0x004fea0003900000 */
[----:B------:R-:W2:Y:S02]  /*e460*/  @!P2 SYNCS.PHASECHK.TRANS64 P2, [R4+URZ+0x34460], R9 ;  /* 0x034460090400a5a7 */ /* 0x000ea4000804007f */
[----:B--2---:R-:W-:Y:S05]  /*e470*/  @!P2 BRA `(.L_x_93) ;  /* 0xfffffffc00f0a947 */ /* 0x004fea000383ffff */
[----:B------:R-:W-:Y:S05]  /*e480*/  BRA `(.L_x_137) ;  /* 0xffffffe8000c7947 */ /* 0x000fea000383ffff */
.L_x_98:
[----:B------:R-:W-:Y:S01]  /*e490*/  BSSY B1, `(.L_x_138) ;  /* 0x0000006000017945 */ /* 0x000fe20003800000 */
[----:B------:R-:W-:-:S07]  /*e4a0*/  IMAD.MOV.U32 R15, RZ, RZ, -0x1 ;  /* 0xffffffffff0f7424 */ /* 0x000fce00078e00ff */
[----:B------:R-:W-:Y:S05]  /*e4b0*/  WARPSYNC.COLLECTIVE R15, `(.L_x_139) ;  /* 0x000000000f0c7348 */ /* 0x000fea0003c00000 */
[----:B------:R-:W-:Y:S02]  /*e4c0*/  ELECT P6, UR62, PT ;  /* 0x00000000003e782f */ /* 0x000fe400038c0000 */
[----:B------:R-:W-:Y:S01]  /*e4d0*/  MOV R14, UR62 ;  /* 0x0000003e000e7c02 */ /* 0x000fe20008000f00 */
[----:B------:R-:W-:Y:S10]  /*e4e0*/  ENDCOLLECTIVE ;  /* 0x000000000000791b */ /* 0x000ff40003800000 */
.L_x_139:
[----:B------:R-:W-:Y:S05]  /*e4f0*/  BSYNC B1 ;  /* 0x0000000000017941 */ /* 0x000fea0003800000 */
.L_x_138:
[----:B------:R-:W-:Y:S05]  /*e500*/  BRA `(.L_x_140) ;  /* 0xffffffec00607947 */ /* 0x000fea000383ffff */
.L_x_101:
[----:B-1----:R1:W2:Y:S02]  /*e510*/  SYNCS.PHASECHK.TRANS64.TRYWAIT P4, [R8+URZ+0x34428], R7 ;  /* 0x03442807080075a7 */ /* 0x0022a4000808017f */
[----:B--2---:R-:W-:Y:S05]  /*e520*/  @!P4 NANOSLEEP.SYNCS 0x989680 ;  /* 0x009896800000c95d */ /* 0x004fea0003900000 */
[----:B------:R-:W2:Y:S02]  /*e530*/  @!P4 SYNCS.PHASECHK.TRANS64 P4, [R8+URZ+0x34428], R7 ;  /* 0x034428070800c5a7 */ /* 0x000ea4000808007f */
[----:B--2---:R-:W-:Y:S05]  /*e540*/  @!P4 BRA `(.L_x_101) ;  /* 0xfffffffc00f0c947 */ /* 0x004fea000383ffff */
[----:B------:R-:W-:Y:S05]  /*e550*/  BRA `(.L_x_141) ;  /* 0xffffffec00747947 */ /* 0x000fea000383ffff */
.L_x_106:
[----:B-1----:R1:W2:Y:S02]  /*e560*/  SYNCS.PHASECHK.TRANS64.TRYWAIT P4, [R5+URZ+0x344b0], R8 ;  /* 0x0344b008050075a7 */ /* 0x0022a4000808017f */
[----:B--2---:R-:W-:Y:S05]  /*e570*/  @!P4 NANOSLEEP.SYNCS 0x989680 ;  /* 0x009896800000c95d */ /* 0x004fea0003900000 */
[----:B------:R-:W2:Y:S02]  /*e580*/  @!P4 SYNCS.PHASECHK.TRANS64 P4, [R5+URZ+0x344b0], R8 ;  /* 0x0344b0080500c5a7 */ /* 0x000ea4000808007f */
[----:B--2---:R-:W-:Y:S05]  /*e590*/  @!P4 BRA `(.L_x_106) ;  /* 0xfffffffc00f0c947 */ /* 0x004fea000383ffff */
[----:B------:R-:W-:Y:S05]  /*e5a0*/  BRA `(.L_x_105) ;  /* 0xfffffff000187947 */ /* 0x000fea000383ffff */
.L_x_109:
[----:B-1----:R1:W2:Y:S02]  /*e5b0*/  SYNCS.PHASECHK.TRANS64.TRYWAIT P3, [R7+URZ+0x34428], R8 ;  /* 0x03442808070075a7 */ /* 0x0022a4000806017f */
[----:B--2---:R-:W-:Y:S05]  /*e5c0*/  @!P3 NANOSLEEP.SYNCS 0x989680 ;  /* 0x009896800000b95d */ /* 0x004fea0003900000 */
[----:B------:R-:W2:Y:S02]  /*e5d0*/  @!P3 SYNCS.PHASECHK.TRANS64 P3, [R7+URZ+0x34428], R8 ;  /* 0x034428080700b5a7 */ /* 0x000ea4000806007f */
[----:B--2---:R-:W-:Y:S05]  /*e5e0*/  @!P3 BRA `(.L_x_109) ;  /* 0xfffffffc00f0b947 */ /* 0x004fea000383ffff */
[----:B------:R-:W-:Y:S05]  /*e5f0*/  BRA `(.L_x_142) ;  /* 0xfffffff000307947 */ /* 0x000fea000383ffff */
.L_x_116:
[----:B-1----:R1:W2:Y:S02]  /*e600*/  SYNCS.PHASECHK.TRANS64.TRYWAIT P3, [R7+URZ+0x34428], R8 ;  /* 0x03442808070075a7 */ /* 0x0022a4000806017f */
[----:B--2---:R-:W-:Y:S05]  /*e610*/  @!P3 NANOSLEEP.SYNCS 0x989680 ;  /* 0x009896800000b95d */ /* 0x004fea0003900000 */
[----:B------:R-:W2:Y:S02]  /*e620*/  @!P3 SYNCS.PHASECHK.TRANS64 P3, [R7+URZ+0x34428], R8 ;  /* 0x034428080700b5a7 */ /* 0x000ea4000806007f */
[----:B--2---:R-:W-:Y:S05]  /*e630*/  @!P3 BRA `(.L_x_116) ;  /* 0xfffffffc00f0b947 */ /* 0x004fea000383ffff */
[----:B------:R-:W-:Y:S05]  /*e640*/  BRA `(.L_x_143) ;  /* 0xfffffff000e47947 */ /* 0x000fea000383ffff */
.L_x_121:
[----:B-1----:R1:W2:Y:S02]  /*e650*/  SYNCS.PHASECHK.TRANS64.TRYWAIT P3, [R7+URZ+0x34428], R8 ;  /* 0x03442808070075a7 */ /* 0x0022a4000806017f */
[----:B--2---:R-:W-:Y:S05]  /*e660*/  @!P3 NANOSLEEP.SYNCS 0x989680 ;  /* 0x009896800000b95d */ /* 0x004fea0003900000 */
[----:B------:R-:W2:Y:S02]  /*e670*/  @!P3 SYNCS.PHASECHK.TRANS64 P3, [R7+URZ+0x34428], R8 ;  /* 0x034428080700b5a7 */ /* 0x000ea4000806007f */
[----:B--2---:R-:W-:Y:S05]  /*e680*/  @!P3 BRA `(.L_x_121) ;  /* 0xfffffffc00f0b947 */ /* 0x004fea000383ffff */
[----:B------:R-:W-:Y:S05]  /*e690*/  BRA `(.L_x_144) ;  /* 0xfffffff400887947 */ /* 0x000fea000383ffff */
        .weak           $__internal_0_$__cuda_sm20_rcp_rn_f32_slowpath
        .type           $__internal_0_$__cuda_sm20_rcp_rn_f32_slowpath,@function
        .size           $__internal_0_$__cuda_sm20_rcp_rn_f32_slowpath,(.L_x_150 - $__internal_0_$__cuda_sm20_rcp_rn_f32_slowpath)
$__internal_0_$__cuda_sm20_rcp_rn_f32_slowpath:
[----:B------:R-:W-:Y:S01]  /*e6a0*/  SHF.L.U32 R0, R3, 0x1, RZ ;  /* 0x0000000103007819 */ /* 0x000fe200000006ff */
[----:B------:R-:W-:Y:S03]  /*e6b0*/  BSSY B2, `(.L_x_145) ;  /* 0x0000030000027945 */ /* 0x000fe60003800000 */
[----:B------:R-:W-:-:S04]  /*e6c0*/  SHF.R.U32.HI R20, RZ, 0x18, R0 ;  /* 0x00000018ff147819 */ /* 0x000fc80000011600 */
[----:B------:R-:W-:-:S13]  /*e6d0*/  ISETP.NE.U32.AND P0, PT, R20, RZ, PT ;  /* 0x000000ff1400720c */ /* 0x000fda0003f05070 */
[----:B------:R-:W-:Y:S05]  /*e6e0*/  @P0 BRA `(.L_x_146) ;  /* 0x0000000000280947 */ /* 0x000fea0003800000 */
[----:B------:R-:W-:-:S04]  /*e6f0*/  SHF.L.U32 R0, R3, 0x1, RZ ;  /* 0x0000000103007819 */ /* 0x000fc800000006ff */
[----:B------:R-:W-:-:S13]  /*e700*/  ISETP.NE.AND P0, PT, R0, RZ, PT ;  /* 0x000000ff0000720c */ /* 0x000fda0003f05270 */
[----:B------:R-:W-:Y:S01]  /*e710*/  @P0 FFMA R8, R3, 1.84467440737095516160e+19, RZ ;  /* 0x5f80000003080823 */ /* 0x000fe200000000ff */
[----:B------:R-:W-:Y:S08]  /*e720*/  @!P0 MUFU.RCP R4, R3 ;  /* 0x0000000300048308 */ /* 0x000ff00000001000 */
[----:B------:R-:W1:Y:S02]  /*e730*/  @P0 MUFU.RCP R9, R8 ;  /* 0x0000000800090308 */ /* 0x000e640000001000 */
[----:B-1----:R-:W-:-:S04]  /*e740*/  @P0 FFMA R0, R8, R9, -1 ;  /* 0xbf80000008000423 */ /* 0x002fc80000000009 */
[----:B------:R-:W-:-:S04]  /*e750*/  @P0 FADD.FTZ R0, -R0, -RZ ;  /* 0x800000ff00000221 */ /* 0x000fc80000010100 */
[----:B------:R-:W-:-:S04]  /*e760*/  @P0 FFMA R0, R9, R0, R9 ;  /* 0x0000000009000223 */ /* 0x000fc80000000009 */
[----:B------:R-:W-:Y:S01]  /*e770*/  @P0 FFMA R4, R0, 1.84467440737095516160e+19, RZ ;  /* 0x5f80000000040823 */ /* 0x000fe200000000ff */
[----:B------:R-:W-:Y:S06]  /*e780*/  BRA `(.L_x_147) ;  /* 0x0000000000887947 */ /* 0x000fec0003800000 */
.L_x_146:
[----:B------:R-:W-:-:S05]  /*e790*/  VIADD R24, R20, 0xffffff03 ;  /* 0xffffff0314187836 */ /* 0x000fca0000000000 */
[----:B------:R-:W-:-:S13]  /*e7a0*/  ISETP.GT.U32.AND P0, PT, R24, 0x1, PT ;  /* 0x000000011800780c */ /* 0x000fda0003f04070 */
[----:B------:R-:W-:Y:S05]  /*e7b0*/  @P0 BRA `(.L_x_148) ;  /* 0x0000000000780947 */ /* 0x000fea0003800000 */
[----:B------:R-:W-:Y:S02]  /*e7c0*/  LOP3.LUT R0, R3, 0x7fffff, RZ, 0xc0, !PT ;  /* 0x007fffff03007812 */ /* 0x000fe400078ec0ff */
[----:B------:R-:W-:Y:S02]  /*e7d0*/  MOV R15, 0x3 ;  /* 0x00000003000f7802 */ /* 0x000fe40000000f00 */
[----:B------:R-:W-:Y:S02]  /*e7e0*/  LOP3.LUT R0, R0, 0x3f800000, RZ, 0xfc, !PT ;  /* 0x3f80000000007812 */ /* 0x000fe400078efcff */
[----:B------:R-:W-:Y:S02]  /*e7f0*/  SHF.L.U32 R15, R15, R24, RZ ;  /* 0x000000180f0f7219 */ /* 0x000fe400000006ff */
[----:B------:R-:W1:Y:S02]  /*e800*/  MUFU.RCP R9, R0 ;  /* 0x0000000000097308 */ /* 0x000e640000001000 */
[----:B-1----:R-:W-:-:S04]  /*e810*/  FFMA R4, R0, R9, -1 ;  /* 0xbf80000000047423 */ /* 0x002fc80000000009 */
[----:B------:R-:W-:-:S04]  /*e820*/  FADD.FTZ R4, -R4, -RZ ;  /* 0x800000ff04047221 */ /* 0x000fc80000010100 */
[CCC-:B------:R-:W-:Y:S01]  /*e830*/  FFMA.RM R8, R9.reuse, R4.reuse, R9.reuse ;  /* 0x0000000409087223 */ /* 0x1c0fe20000004009 */
[----:B------:R-:W-:-:S04]  /*e840*/  FFMA.RP R9, R9, R4, R9 ;  /* 0x0000000409097223 */ /* 0x000fc80000008009 */
[C---:B------:R-:W-:Y:S02]  /*e850*/  LOP3.LUT R4, R8.reuse, 0x7fffff, RZ, 0xc0, !PT ;  /* 0x007fffff08047812 */ /* 0x040fe400078ec0ff */
[----:B------:R-:W-:Y:S02]  /*e860*/  FSETP.NEU.FTZ.AND P0, PT, R8, R9, PT ;  /* 0x000000090800720b */ /* 0x000fe40003f1d000 */
[----:B------:R-:W-:Y:S02]  /*e870*/  LOP3.LUT R4, R4, 0x800000, RZ, 0xfc, !PT ;  /* 0x0080000004047812 */ /* 0x000fe400078efcff */
[----:B------:R-:W-:Y:S02]  /*e880*/  SEL R8, RZ, 0xffffffff, !P0 ;  /* 0xffffffffff087807 */ /* 0x000fe40004000000 */
[----:B------:R-:W-:Y:S02]  /*e890*/  LOP3.LUT R15, R15, R4, RZ, 0xc0, !PT ;  /* 0x000000040f0f7212 */ /* 0x000fe400078ec0ff */
[----:B------:R-:W-:-:S02]  /*e8a0*/  IADD3 R9, -R8, RZ, RZ ;  /* 0x000000ff08097210 */ /* 0x000fc40007ffe1ff */
[-C--:B------:R-:W-:Y:S02]  /*e8b0*/  SHF.R.U32.HI R15, RZ, R24.reuse, R15 ;  /* 0x00000018ff0f7219 */ /* 0x080fe4000001160f */
[----:B------:R-:W-:Y:S02]  /*e8c0*/  LOP3.LUT P1, RZ, R9, R24, R4, 0xf8, !PT ;  /* 0x0000001809ff7212 */ /* 0x000fe4000782f804 */
[C---:B------:R-:W-:Y:S02]  /*e8d0*/  LOP3.LUT P0, RZ, R15.reuse, 0x1, RZ, 0xc0, !PT ;  /* 0x000000010fff7812 */ /* 0x040fe4000780c0ff */
[----:B------:R-:W-:Y:S02]  /*e8e0*/  LOP3.LUT P2, RZ, R15, 0x2, RZ, 0xc0, !PT ;  /* 0x000000020fff7812 */ /* 0x000fe4000784c0ff */
[----:B------:R-:W-:Y:S02]  /*e8f0*/  IADD3 R9, R20, -0xfc, RZ ;  /* 0xffffff0414097810 */ /* 0x000fe40007ffe0ff */
[----:B------:R-:W-:-:S02]  /*e900*/  PLOP3.LUT P0, PT, P0, P1, P2, 0xe0, 0x0 ;  /* 0x000000000000781c */ /* 0x000fc40000703c20 */
[----:B------:R-:W-:Y:S02]  /*e910*/  LOP3.LUT P1, RZ, R3, 0x7fffff, RZ, 0xc0, !PT ;  /* 0x007fffff03ff7812 */ /* 0x000fe4000782c0ff */
[----:B------:R-:W-:Y:S02]  /*e920*/  SEL R0, RZ, 0x1, !P0 ;  /* 0x00000001ff007807 */ /* 0x000fe40004000000 */
[----:B------:R-:W-:-:S03]  /*e930*/  SHF.R.U32.HI R4, RZ, R9, R4 ;  /* 0x00000009ff047219 */ /* 0x000fc60000011604 */
[----:B------:R-:W-:-:S05]  /*e940*/  IMAD.MOV R0, RZ, RZ, -R0 ;  /* 0x000000ffff007224 */ /* 0x000fca00078e0a00 */
[----:B------:R-:W-:-:S13]  /*e950*/  ISETP.GE.AND P0, PT, R0, RZ, PT ;  /* 0x000000ff0000720c */ /* 0x000fda0003f06270 */
[----:B------:R-:W-:-:S05]  /*e960*/  @!P0 IADD3 R4, R4, 0x1, RZ ;  /* 0x0000000104048810 */ /* 0x000fca0007ffe0ff */
[----:B------:R-:W-:-:S05]  /*e970*/  @!P1 IMAD.SHL.U32 R4, R4, 0x2, RZ ;  /* 0x0000000204049824 */ /* 0x000fca00078e00ff */
[----:B------:R-:W-:Y:S01]  /*e980*/  LOP3.LUT R4, R4, 0x80000000, R3, 0xf8, !PT ;  /* 0x8000000004047812 */ /* 0x000fe200078ef803 */
[----:B------:R-:W-:Y:S06]  /*e990*/  BRA `(.L_x_147) ;  /* 0x0000000000047947 */ /* 0x000fec0003800000 */
.L_x_148:
[----:B------:R1:W2:Y:S02]  /*e9a0*/  MUFU.RCP R4, R3 ;  /* 0x0000000300047308 */ /* 0x0002a40000001000 */
.L_x_147:
[----:B------:R-:W-:Y:S05]  /*e9b0*/  BSYNC B2 ;  /* 0x0000000000027941 */ /* 0x000fea0003800000 */
.L_x_145:
[----:B------:R-:W-:Y:S02]  /*e9c0*/  MOV R8, R12 ;  /* 0x0000000c00087202 */ /* 0x000fe40000000f00 */
[----:B------:R-:W-:-:S04]  /*e9d0*/  MOV R9, 0x0 ;  /* 0x0000000000097802 */ /* 0x000fc80000000f00 */
[----:B-12---:R-:W-:Y:S05]  /*e9e0*/  RET.REL.NODEC R8 `(_ZN7cutlass13device_kernelINS_4fmha6kernel28FmhaKernelTmaWarpSpecializedINS1_10collective30FmhaMainloopTmaWarpSpecializedINS_10bfloat16_tEffN4cute5tupleIJNS7_1CILi128EEESA_SA_EEENS8_IJiNS9_ILi1EEENS8_IJiiEEEEEESE_SE_NS4_12CausalFusionEJNS2_6OptionILNS2_3TagE0ENS9_ILb1EEEEENSG_ILSH_2ESI_EEEEENS4_15FmhaFwdEpilogueIS6_fNS8_IJNS9_ILi64EEESA_SA_EEEEENS2_23PersistentTileSchedulerEJSJ_SK_EEEEEvNT_6ParamsE) ;  /* 0xffffff1408847950 */ /* 0x006fea0003c3ffff */
.L_x_149:
[----:B------:R-:W-:-:S00]  /*e9f0*/  BRA `(.L_x_149) ;  /* 0xfffffffc00fc7947 */ /* 0x000fc0000383ffff */
[----:B------:R-:W-:-:S00]  /*ea00*/  NOP ;  /* 0x0000000000007918 */ /* 0x000fc00000000000 */
[----:B------:R-:W-:-:S00]  /*ea10*/  NOP ;  /* 0x0000000000007918 */ /* 0x000fc00000000000 */
[----:B------:R-:W-:-:S00]  /*ea20*/  NOP ;  /* 0x0000000000007918 */ /* 0x000fc00000000000 */
[----:B------:R-:W-:-:S00]  /*ea30*/  NOP ;  /* 0x0000000000007918 */ /* 0x000fc00000000000 */
[----:B------:R-:W-:-:S00]  /*ea40*/  NOP ;  /* 0x0000000000007918 */ /* 0x000fc00000000000 */
[----:B------:R-:W-:-:S00]  /*ea50*/  NOP ;  /* 0x0000000000007918 */ /* 0x000fc00000000000 */
[----:B------:R-:W-:-:S00]  /*ea60*/  NOP ;  /* 0x0000000000007918 */ /* 0x000fc00000000000 */
[----:B------:R-:W-:-:S00]  /*ea70*/  NOP ;  /* 0x0000000000007918 */ /* 0x000fc00000000000 */
.L_x_150:


//--------------------- .nv.global.init           --------------------------
	.section	.nv.global.init,"aw",@progbits
.nv.global.init:
	.type		$str$24,@object
	.size		$str$24,($str$25 - $str$24)
$str$24:
        /*0000*/ 	.byte	0x28, 0x61, 0x64, 0x64, 0x72, 0x65, 0x73, 0x73, 0x20, 0x26, 0x20, 0x6d, 0x61, 0x73, 0x6b, 0x29
        /*0010*/ 	.byte	0x20, 0x3d, 0x3d, 0x20, 0x30, 0x00
	.type		$str$25,@object
	.size		$str$25,(__unnamed_1 - $str$25)
$str$25:
        /*0016*/ 	.byte	0x2f, 0x74, 0x6d, 0x70, 0x2f, 0x63, 0x75, 0x74, 0x6c, 0x61, 0x73, 0x73, 0x5f, 0x73, 0x77, 0x65
        /*0026*/ 	.byte	0x65, 0x70, 0x5f, 0x73, 0x72, 0x63, 0x2f, 0x69, 0x6e, 0x63, 0x6c, 0x75, 0x64, 0x65, 0x2f, 0x63
        /*0036*/ 	.byte	0x75, 0x74, 0x65, 0x2f, 0x70, 0x6f, 0x69, 0x6e, 0x74, 0x65, 0x72, 0x5f, 0x66, 0x6c, 0x61, 0x67
        /*0046*/ 	.byte	0x67, 0x65, 0x64, 0x2e, 0x68, 0x70, 0x70, 0x00
	.type		__unnamed_1,@object
	.size		__unnamed_1,(__unnamed_2 - __unnamed_1)
__unnamed_1:
        /*004e*/ 	.byte	0x61, 0x75, 0x74, 0x6f, 0x20, 0x63, 0x75, 0x74, 0x65, 0x3a, 0x3a, 0x61, 0x73, 0x5f, 0x70, 0x6f
        /* <DEDUP_REMOVED lines=27> */
        /*020e*/ 	.byte	0x32, 0x30, 0x34, 0x38, 0x3e, 0x3e, 0x3e, 0x3e, 0x3e, 0x5d, 0x00
	.type		__unnamed_2,@object
	.size		__unnamed_2,(.L_1 - __unnamed_2)
__unnamed_2:
        /* <DEDUP_REMOVED lines=29> */
.L_1:


//--------------------- .nv.shared._ZN7cutlass13device_kernelINS_4fmha6kernel28FmhaKernelTmaWarpSpecializedINS1_10collective30FmhaMainloopTmaWarpSpecializedINS_10bfloat16_tEffN4cute5tupleIJNS7_1CILi128EEESA_SA_EEENS8_IJiNS9_ILi1EEENS8_IJiiEEEEEESE_SE_NS4_12CausalFusionEJNS2_6OptionILNS2_3TagE0ENS9_ILb1EEEEENSG_ILSH_2ESI_EEEEENS4_15FmhaFwdEpilogueIS6_fNS8_IJNS9_ILi64EEESA_SA_EEEEENS2_23PersistentTileSchedulerEJSJ_SK_EEEEEvNT_6ParamsE --------------------------
	.section	.nv.shared._ZN7cutlass13device_kernelINS_4fmha6kernel28FmhaKernelTmaWarpSpecializedINS1_10collective30FmhaMainloopTmaWarpSpecializedINS_10bfloat16_tEffN4cute5tupleIJNS7_1CILi128EEESA_SA_EEENS8_IJiNS9_ILi1EEENS8_IJiiEEEEEESE_SE_NS4_12CausalFusionEJNS2_6OptionILNS2_3TagE0ENS9_ILb1EEEEENSG_ILSH_2ESI_EEEEENS4_15FmhaFwdEpilogueIS6_fNS8_IJNS9_ILi64EEESA_SA_EEEEENS2_23PersistentTileSchedulerEJSJ_SK_EEEEEvNT_6ParamsE,"aw",@nobits
	.sectionflags	@""
	.align	16
	.zero		1024


//--------------------- .nv.shared.reserved.0     --------------------------
	.section	.nv.shared.reserved.0,"aw",@nobits
	.weak		__nv_reservedSMEM_offset_0_alias
	.size		__nv_reservedSMEM_offset_0_alias, 0, 0
	.other		__nv_reservedSMEM_offset_0_alias,@"STO_CUDA_RESERVED_SHARED STV_DEFAULT"
__nv_reservedSMEM_offset_0_alias:
	.zero		0


//--------------------- .nv.global                --------------------------
	.section	.nv.global,"aw",@nobits
.nv.global:
	.type		_ZN39_INTERNAL_af4d9b5d_4_k_cu_cafe35ef_33654cute1_E,@object
	.size		_ZN39_INTERNAL_af4d9b5d_4_k_cu_cafe35ef_33654cute1_E,(_ZN39_INTERNAL_af4d9b5d_4_k_cu_cafe35ef_33654cuda3std3__45__cpo6cbeginE - _ZN39_INTERNAL_af4d9b5d_4_k_cu_cafe35ef_33654cute1_E)
_ZN39_INTERNAL_af4d9b5d_4_k_cu_cafe35ef_33654cute1_E:
	.zero		1
	.type		_ZN39_INTERNAL_af4d9b5d_4_k_cu_cafe35ef_33654cuda3std3__45__cpo6cbeginE,@object
	.size		_ZN39_INTERNAL_af4d9b5d_4_k_cu_cafe35ef_33654cuda3std3__45__cpo6cbeginE,(_ZN39_INTERNAL_af4d9b5d_4_k_cu_cafe35ef_33654cuda3std3__48in_placeE - _ZN39_INTERNAL_af4d9b5d_4_k_cu_cafe35ef_33654cuda3std3__45__cpo6cbeginE)
_ZN39_INTERNAL_af4d9b5d_4_k_cu_cafe35ef_33654cuda3std3__45__cpo6cbeginE:
	.zero		1
	.type		_ZN39_INTERNAL_af4d9b5d_4_k_cu_cafe35ef_33654cuda3std3__48in_placeE,@object
	.size		_ZN39_INTERNAL_af4d9b5d_4_k_cu_cafe35ef_33654cuda3std3__48in_placeE,(_ZN39_INTERNAL_af4d9b5d_4_k_cu_cafe35ef_33654cuda3std6ranges3__45__cpo9iter_moveE - _ZN39_INTERNAL_af4d9b5d_4_k_cu_cafe35ef_33654cuda3std3__48in_placeE)
_ZN39_INTERNAL_af4d9b5d_4_k_cu_cafe35ef_33654cuda3std3__48in_placeE:
	.zero		1
	.type		_ZN39_INTERNAL_af4d9b5d_4_k_cu_cafe35ef_33654cuda3std6ranges3__45__cpo9iter_moveE,@object
	.size		_ZN39_INTERNAL_af4d9b5d_4_k_cu_cafe35ef_33654cuda3std6ranges3__45__cpo9iter_moveE,(_ZN39_INTERNAL_af4d9b5d_4_k_cu_cafe35ef_33654cuda3std3__45__cpo5beginE - _ZN39_INTERNAL_af4d9b5d_4_k_cu_cafe35ef_33654cuda3std6ranges3__45__cpo9iter_moveE)
_ZN39_INTERNAL_af4d9b5d_4_k_cu_cafe35ef_33654cuda3std6ranges3__45__cpo9iter_moveE:
	.zero		1
	.type		_ZN39_INTERNAL_af4d9b5d_4_k_cu_cafe35ef_33654cuda3std3__45__cpo5beginE,@object
	.size		_ZN39_INTERNAL_af4d9b5d_4_k_cu_cafe35ef_33654cuda3std3__45__cpo5beginE,(_ZN39_INTERNAL_af4d9b5d_4_k_cu_cafe35ef_33654cuda3std3__441_GLOBAL__N__af4d9b5d_4_k_cu_cafe35ef_33656ignoreE - _ZN39_INTERNAL_af4d9b5d_4_k_cu_cafe35ef_33654cuda3std3__45__cpo5beginE)
_ZN39_INTERNAL_af4d9b5d_4_k_cu_cafe35ef_33654cuda3std3__45__cpo5beginE:
	.zero		1
	.type		_ZN39_INTERNAL_af4d9b5d_4_k_cu_cafe35ef_33654cuda3std3__441_GLOBAL__N__af4d9b5d_4_k_cu_cafe35ef_33656ignoreE,@object
	.size		_ZN39_INTERNAL_af4d9b5d_4_k_cu_cafe35ef_33654cuda3std3__441_GLOBAL__N__af4d9b5d_4_k_cu_cafe35ef_33656ignoreE,(_ZN39_INTERNAL_af4d9b5d_4_k_cu_cafe35ef_33654cute7productE - _ZN39_INTERNAL_af4d9b5d_4_k_cu_cafe35ef_33654cuda3std3__441_GLOBAL__N__af4d9b5d_4_k_cu_cafe35ef_33656ignoreE)
_ZN39_INTERNAL_af4d9b5d_4_k_cu_cafe35ef_33654cuda3std3__441_GLOBAL__N__af4d9b5d_4_k_cu_cafe35ef_33656ignoreE:
	.zero		1
	.type		_ZN39_INTERNAL_af4d9b5d_4_k_cu_cafe35ef_33654cute7productE,@object
	.size		_ZN39_INTERNAL_af4d9b5d_4_k_cu_cafe35ef_33654cute7productE,(_ZN39_INTERNAL_af4d9b5d_4_k_cu_cafe35ef_33654cuda3std3__45__cpo3endE - _ZN39_INTERNAL_af4d9b5d_4_k_cu_cafe35ef_33654cute7productE)
_ZN39_INTERNAL_af4d9b5d_4_k_cu_cafe35ef_33654cute7productE:
	.zero		1
	.type		_ZN39_INTERNAL_af4d9b5d_4_k_cu_cafe35ef_33654cuda3std3__45__cpo3endE,@object
	.size		_ZN39_INTERNAL_af4d9b5d_4_k_cu_cafe35ef_33654cuda3std3__45__cpo3endE,(_ZN39_INTERNAL_af4d9b5d_4_k_cu_cafe35ef_33654cuda3std3__419piecewise_constructE - _ZN39_INTERNAL_af4d9b5d_4_k_cu_cafe35ef_33654cuda3std3__45__cpo3endE)
_ZN39_INTERNAL_af4d9b5d_4_k_cu_cafe35ef_33654cuda3std3__45__cpo3endE:
	.zero		1
	.type		_ZN39_INTERNAL_af4d9b5d_4_k_cu_cafe35ef_33654cuda3std3__419piecewise_constructE,@object
	.size		_ZN39_INTERNAL_af4d9b5d_4_k_cu_cafe35ef_33654cuda3std3__419piecewise_constructE,(_ZN39_INTERNAL_af4d9b5d_4_k_cu_cafe35ef_33654cuda3std3__45__cpo4cendE - _ZN39_INTERNAL_af4d9b5d_4_k_cu_cafe35ef_33654cuda3std3__419piecewise_constructE)
_ZN39_INTERNAL_af4d9b5d_4_k_cu_cafe35ef_33654cuda3std3__419piecewise_constructE:
	.zero		1
	.type		_ZN39_INTERNAL_af4d9b5d_4_k_cu_cafe35ef_33654cuda3std3__45__cpo4cendE,@object
	.size		_ZN39_INTERNAL_af4d9b5d_4_k_cu_cafe35ef_33654cuda3std3__45__cpo4cendE,(_ZN39_INTERNAL_af4d9b5d_4_k_cu_cafe35ef_33654cuda3std6ranges3__45__cpo4swapE - _ZN39_INTERNAL_af4d9b5d_4_k_cu_cafe35ef_33654cuda3std3__45__cpo4cendE)
_ZN39_INTERNAL_af4d9b5d_4_k_cu_cafe35ef_33654cuda3std3__45__cpo4cendE:
	.zero		1
	.type		_ZN39_INTERNAL_af4d9b5d_4_k_cu_cafe35ef_33654cuda3std6ranges3__45__cpo4swapE,@object
	.size		_ZN39_INTERNAL_af4d9b5d_4_k_cu_cafe35ef_33654cuda3std6ranges3__45__cpo4swapE,(.L_9 - _ZN39_INTERNAL_af4d9b5d_4_k_cu_cafe35ef_33654cuda3std6ranges3__45__cpo4swapE)
_ZN39_INTERNAL_af4d9b5d_4_k_cu_cafe35ef_33654cuda3std6ranges3__45__cpo4swapE:
	.zero		1
.L_9:


//--------------------- .nv.constant0._ZN7cutlass13device_kernelINS_4fmha6kernel28FmhaKernelTmaWarpSpecializedINS1_10collective30FmhaMainloopTmaWarpSpecializedINS_10bfloat16_tEffN4cute5tupleIJNS7_1CILi128EEESA_SA_EEENS8_IJiNS9_ILi1EEENS8_IJiiEEEEEESE_SE_NS4_12CausalFusionEJNS2_6OptionILNS2_3TagE0ENS9_ILb1EEEEENSG_ILSH_2ESI_EEEEENS4_15FmhaFwdEpilogueIS6_fNS8_IJNS9_ILi64EEESA_SA_EEEEENS2_23PersistentTileSchedulerEJSJ_SK_EEEEEvNT_6ParamsE --------------------------
	.section	.nv.constant0._ZN7cutlass13device_kernelINS_4fmha6kernel28FmhaKernelTmaWarpSpecializedINS1_10collective30FmhaMainloopTmaWarpSpecializedINS_10bfloat16_tEffN4cute5tupleIJNS7_1CILi128EEESA_SA_EEENS8_IJiNS9_ILi1EEENS8_IJiiEEEEEESE_SE_NS4_12CausalFusionEJNS2_6OptionILNS2_3TagE0ENS9_ILb1EEEEENSG_ILSH_2ESI_EEEEENS4_15FmhaFwdEpilogueIS6_fNS8_IJNS9_ILi64EEESA_SA_EEEEENS2_23PersistentTileSchedulerEJSJ_SK_EEEEEvNT_6ParamsE,"a",@progbits
	.sectionflags	@""
	.align	4
.nv.constant0._ZN7cutlass13device_kernelINS_4fmha6kernel28FmhaKernelTmaWarpSpecializedINS1_10collective30FmhaMainloopTmaWarpSpecializedINS_10bfloat16_tEffN4cute5tupleIJNS7_1CILi128EEESA_SA_EEENS8_IJiNS9_ILi1EEENS8_IJiiEEEEEESE_SE_NS4_12CausalFusionEJNS2_6OptionILNS2_3TagE0ENS9_ILb1EEEEENSG_ILSH_2ESI_EEEEENS4_15FmhaFwdEpilogueIS6_fNS8_IJNS9_ILi64EEESA_SA_EEEEENS2_23PersistentTileSchedulerEJSJ_SK_EEEEEvNT_6ParamsE:
	.zero		2688


//--------------------- SYMBOLS --------------------------

	.type		.nv.reservedSmem.offset0,@object
	.size		.nv.reservedSmem.offset0,0x4
	.type		__assertfail,@function
